	.headerflags	@"EF_CUDA_TEXMODE_UNIFIED EF_CUDA_64BIT_ADDRESS EF_CUDA_ACCELERATORS EF_CUDA_SM90 EF_CUDA_VIRTUAL_SM(EF_CUDA_SM90)"
	.elftype	@"ET_EXEC"


//--------------------- .nv.info                  --------------------------
	.section	.nv.info,"",@"SHT_CUDA_INFO"
	.align	4


	//----- nvinfo : EIATTR_REGCOUNT
	.align		4
        /*0000*/ 	.byte	0x04, 0x2f
        /*0002*/ 	.short	(.L_3 - .L_2)
	.align		4
.L_2:
        /*0004*/ 	.word	index@(triton_poi_fused__native_batch_norm_legit_no_training_relu_8)
        /*0008*/ 	.word	0x00000028


	//----- nvinfo : EIATTR_MIN_STACK_SIZE
	.align		4
.L_3:
        /*000c*/ 	.byte	0x04, 0x12
        /*000e*/ 	.short	(.L_5 - .L_4)
	.align		4
.L_4:
        /*0010*/ 	.word	index@(triton_poi_fused__native_batch_norm_legit_no_training_relu_8)
        /*0014*/ 	.word	0x00000000


	//----- nvinfo : EIATTR_FRAME_SIZE
	.align		4
.L_5:
        /*0018*/ 	.byte	0x04, 0x11
        /*001a*/ 	.short	(.L_7 - .L_6)
	.align		4
.L_6:
        /*001c*/ 	.word	index@(triton_poi_fused__native_batch_norm_legit_no_training_relu_8)
        /*0020*/ 	.word	0x00000000


	//----- nvinfo : EIATTR_MIN_STACK_SIZE
	.align		4
.L_7:
        /*0024*/ 	.byte	0x04, 0x12
        /*0026*/ 	.short	(.L_9 - .L_8)
	.align		4
.L_8:
        /*0028*/ 	.word	index@(triton_poi_fused__native_batch_norm_legit_no_training_relu_8)
        /*002c*/ 	.word	0x00000000
.L_9:


//--------------------- .nv.info.triton_poi_fused__native_batch_norm_legit_no_training_relu_8 --------------------------
	.section	.nv.info.triton_poi_fused__native_batch_norm_legit_no_training_relu_8,"",@"SHT_CUDA_INFO"
	.sectionflags	@""
	.align	4


	//----- nvinfo : EIATTR_CUDA_API_VERSION
	.align		4
        /*0000*/ 	.byte	0x04, 0x37
        /*0002*/ 	.short	(.L_11 - .L_10)
.L_10:
        /*0004*/ 	.word	0x0000007c


	//----- nvinfo : EIATTR_KPARAM_INFO
	.align		4
.L_11:
        /*0008*/ 	.byte	0x04, 0x17
        /*000a*/ 	.short	(.L_13 - .L_12)
.L_12:
        /*000c*/ 	.word	0x00000000
        /*0010*/ 	.short	0x0007
        /*0012*/ 	.short	0x0034
        /*0014*/ 	.byte	0x00, 0xf0, 0x11, 0x00


	//----- nvinfo : EIATTR_KPARAM_INFO
	.align		4
.L_13:
        /*0018*/ 	.byte	0x04, 0x17
        /*001a*/ 	.short	(.L_15 - .L_14)
.L_14:
        /*001c*/ 	.word	0x00000000
        /*0020*/ 	.short	0x0006
        /*0022*/ 	.short	0x0030
        /*0024*/ 	.byte	0x00, 0xf0, 0x11, 0x00


	//----- nvinfo : EIATTR_KPARAM_INFO
	.align		4
.L_15:
        /*0028*/ 	.byte	0x04, 0x17
        /*002a*/ 	.short	(.L_17 - .L_16)
.L_16:
        /*002c*/ 	.word	0x00000000
        /*0030*/ 	.short	0x0005
        /*0032*/ 	.short	0x0028
        /*0034*/ 	.byte	0x00, 0xf4, 0x21, 0x00


	//----- nvinfo : EIATTR_KPARAM_INFO
	.align		4
.L_17:
        /*0038*/ 	.byte	0x04, 0x17
        /*003a*/ 	.short	(.L_19 - .L_18)
.L_18:
        /*003c*/ 	.word	0x00000000
        /*0040*/ 	.short	0x0004
        /*0042*/ 	.short	0x0020
        /*0044*/ 	.byte	0x00, 0xf4, 0x21, 0x00


	//----- nvinfo : EIATTR_KPARAM_INFO
	.align		4
.L_19:
        /*0048*/ 	.byte	0x04, 0x17
        /*004a*/ 	.short	(.L_21 - .L_20)
.L_20:
        /*004c*/ 	.word	0x00000000
        /*0050*/ 	.short	0x0003
        /*0052*/ 	.short	0x0018
        /*0054*/ 	.byte	0x00, 0xf4, 0x21, 0x00


	//----- nvinfo : EIATTR_KPARAM_INFO
	.align		4
.L_21:
        /*0058*/ 	.byte	0x04, 0x17
        /*005a*/ 	.short	(.L_23 - .L_22)
.L_22:
        /*005c*/ 	.word	0x00000000
        /*0060*/ 	.short	0x0002
        /*0062*/ 	.short	0x0010
        /*0064*/ 	.byte	0x00, 0xf4, 0x21, 0x00


	//----- nvinfo : EIATTR_KPARAM_INFO
	.align		4
.L_23:
        /*0068*/ 	.byte	0x04, 0x17
        /*006a*/ 	.short	(.L_25 - .L_24)
.L_24:
        /*006c*/ 	.word	0x00000000
        /*0070*/ 	.short	0x0001
        /*0072*/ 	.short	0x0008
        /*0074*/ 	.byte	0x00, 0xf4, 0x21, 0x00


	//----- nvinfo : EIATTR_KPARAM_INFO
	.align		4
.L_25:
        /*0078*/ 	.byte	0x04, 0x17
        /*007a*/ 	.short	(.L_27 - .L_26)
.L_26:
        /*007c*/ 	.word	0x00000000
        /*0080*/ 	.short	0x0000
        /*0082*/ 	.short	0x0000
        /*0084*/ 	.byte	0x00, 0xf4, 0x21, 0x00


	//----- nvinfo : EIATTR_SPARSE_MMA_MASK
	.align		4
.L_27:
        /*0088*/ 	.byte	0x03, 0x50
        /*008a*/ 	.short	0x0000


	//----- nvinfo : EIATTR_MAXREG_COUNT
	.align		4
        /*008c*/ 	.byte	0x03, 0x1b
        /*008e*/ 	.short	0x00ff


	//----- nvinfo : EIATTR_EXIT_INSTR_OFFSETS
	.align		4
        /*0090*/ 	.byte	0x04, 0x1c
        /*0092*/ 	.short	(.L_29 - .L_28)


	//   ....[0]....
.L_28:
        /*0094*/ 	.word	0x00001de0


	//   ....[1]....
        /*0098*/ 	.word	0x00001e80


	//----- nvinfo : EIATTR_REQNTID
	.align		4
.L_29:
        /*009c*/ 	.byte	0x04, 0x10
        /*009e*/ 	.short	(.L_31 - .L_30)
.L_30:
        /*00a0*/ 	.word	0x00000100
        /*00a4*/ 	.word	0x00000001
        /*00a8*/ 	.word	0x00000001


	//----- nvinfo : EIATTR_CBANK_PARAM_SIZE
	.align		4
.L_31:
        /*00ac*/ 	.byte	0x03, 0x19
        /*00ae*/ 	.short	0x0038


	//----- nvinfo : EIATTR_PARAM_CBANK
	.align		4
        /*00b0*/ 	.byte	0x04, 0x0a
        /*00b2*/ 	.short	(.L_33 - .L_32)
	.align		4
.L_32:
        /*00b4*/ 	.word	index@(.nv.constant0.triton_poi_fused__native_batch_norm_legit_no_training_relu_8)
        /*00b8*/ 	.short	0x0210
        /*00ba*/ 	.short	0x0038


	//----- nvinfo : EIATTR_SW_WAR
	.align		4
.L_33:
        /*00bc*/ 	.byte	0x04, 0x36
        /*00be*/ 	.short	(.L_35 - .L_34)
.L_34:
        /*00c0*/ 	.word	0x00000008
.L_35:


//--------------------- .nv.callgraph             --------------------------
	.section	.nv.callgraph,"",@"SHT_CUDA_CALLGRAPH"
	.align	4
	.sectionentsize	8
	.align		4
        /*0000*/ 	.word	0x00000000
	.align		4
        /*0004*/ 	.word	0xffffffff
	.align		4
        /*0008*/ 	.word	0x00000000
	.align		4
        /*000c*/ 	.word	0xfffffffe
	.align		4
        /*0010*/ 	.word	0x00000000
	.align		4
        /*0014*/ 	.word	0xfffffffd
	.align		4
        /*0018*/ 	.word	0x00000000
	.align		4
        /*001c*/ 	.word	0xfffffffc


//--------------------- .nv.constant4             --------------------------
	.section	.nv.constant4,"a",@progbits
	.align	8
	.align		8
.nv.constant4:
        /*0000*/ 	.dword	_$_str
	.align		8
        /*0008*/ 	.dword	_$_str_$_2


//--------------------- .text.triton_poi_fused__native_batch_norm_legit_no_training_relu_8 --------------------------
	.section	.text.triton_poi_fused__native_batch_norm_legit_no_training_relu_8,"ax",@progbits
	.sectionflags	@"SHF_BARRIERS=1"
	.align	128
        .global         triton_poi_fused__native_batch_norm_legit_no_training_relu_8
        .type           triton_poi_fused__native_batch_norm_legit_no_training_relu_8,@function
        .size           triton_poi_fused__native_batch_norm_legit_no_training_relu_8,(.L_x_1 - triton_poi_fused__native_batch_norm_legit_no_training_relu_8)
        .other          triton_poi_fused__native_batch_norm_legit_no_training_relu_8,@"STO_CUDA_ENTRY STV_DEFAULT"
triton_poi_fused__native_batch_norm_legit_no_training_relu_8:
.text.triton_poi_fused__native_batch_norm_legit_no_training_relu_8:
[----:B------:R-:W0:Y:S01]  /*0000*/  LDC R1, c[0x0][0x28] ;  /* 0x00000a00ff017b82 */ /* 0x000e220000000800 */
[----:B------:R-:W1:Y:S01]  /*0010*/  S2R R28, SR_CTAID.Y ;  /* 0x00000000001c7919 */ /* 0x000e620000002600 */
[----:B------:R-:W-:Y:S01]  /*0020*/  ULDC.64 UR6, c[0x0][0x208] ;  /* 0x0000820000067ab9 */ /* 0x000fe20000000a00 */
[----:B------:R-:W-:Y:S02]  /*0030*/  CS2R R8, SRZ ;  /* 0x0000000000087805 */ /* 0x000fe4000001ff00 */
[----:B------:R-:W-:Y:S01]  /*0040*/  CS2R R10, SRZ ;  /* 0x00000000000a7805 */ /* 0x000fe2000001ff00 */
[----:B------:R-:W2:Y:S01]  /*0050*/  S2R R24, SR_TID.X ;  /* 0x0000000000187919 */ /* 0x000ea20000002100 */
[----:B------:R-:W-:Y:S02]  /*0060*/  CS2R R20, SRZ ;  /* 0x0000000000147805 */ /* 0x000fe4000001ff00 */
[----:B------:R-:W-:Y:S01]  /*0070*/  CS2R R22, SRZ ;  /* 0x0000000000167805 */ /* 0x000fe2000001ff00 */
[----:B------:R-:W3:Y:S01]  /*0080*/  S2R R25, SR_CTAID.X ;  /* 0x0000000000197919 */ /* 0x000ee20000002500 */
[----:B-1----:R-:W-:-:S02]  /*0090*/  IMAD.SHL.U32 R28, R28, 0x40, RZ ;  /* 0x000000401c1c7824 */ /* 0x002fc400078e00ff */
[----:B--2---:R-:W-:Y:S01]  /*00a0*/  IMAD.SHL.U32 R3, R24, 0x4, RZ ;  /* 0x0000000418037824 */ /* 0x004fe200078e00ff */
[----:B------:R-:W-:Y:S01]  /*00b0*/  SHF.R.U32.HI R0, RZ, 0x4, R24 ;  /* 0x00000004ff007819 */ /* 0x000fe20000011618 */
[----:B---3--:R-:W-:-:S03]  /*00c0*/  IMAD.SHL.U32 R25, R25, 0x40, RZ ;  /* 0x0000004019197824 */ /* 0x008fc600078e00ff */
[----:B------:R-:W-:Y:S02]  /*00d0*/  LOP3.LUT R3, R28, 0x3c, R3, 0xf8, !PT ;  /* 0x0000003c1c037812 */ /* 0x000fe400078ef803 */
[----:B------:R-:W-:Y:S02]  /*00e0*/  SGXT.U32 R0, R0, 0x4 ;  /* 0x000000040000781a */ /* 0x000fe40000000000 */
[C---:B------:R-:W-:Y:S01]  /*00f0*/  ISETP.GE.AND P0, PT, R3.reuse, 0x480, PT ;  /* 0x000004800300780c */ /* 0x040fe20003f06270 */
[----:B------:R-:W-:Y:S01]  /*0100*/  IMAD.HI R2, R3, 0x38e38e39, RZ ;  /* 0x38e38e3903027827 */ /* 0x000fe200078e02ff */
[----:B------:R-:W-:Y:S02]  /*0110*/  LOP3.LUT R6, R25, 0x10, R0, 0xfe, !PT ;  /* 0x0000001019067812 */ /* 0x000fe400078efe00 */
[----:B------:R-:W-:Y:S02]  /*0120*/  LOP3.LUT R7, R25, 0x30, R0, 0xfe, !PT ;  /* 0x0000003019077812 */ /* 0x000fe400078efe00 */
[----:B------:R-:W-:-:S02]  /*0130*/  SHF.R.U32.HI R5, RZ, 0x1f, R2 ;  /* 0x0000001fff057819 */ /* 0x000fc40000011602 */
[----:B------:R-:W-:Y:S02]  /*0140*/  ISETP.LT.AND P2, PT, R6, 0x3c1, !P0 ;  /* 0x000003c10600780c */ /* 0x000fe40004741270 */
[----:B------:R-:W-:Y:S02]  /*0150*/  LEA.HI.SX32 R2, R2, R5, 0x1a ;  /* 0x0000000502027211 */ /* 0x000fe400078fd2ff */
[----:B------:R-:W-:Y:S01]  /*0160*/  LOP3.LUT R6, R25, 0x20, R0, 0xfe, !PT ;  /* 0x0000002019067812 */ /* 0x000fe200078efe00 */
[----:B------:R-:W1:Y:S01]  /*0170*/  LDC.64 R4, c[0x0][0x210] ;  /* 0x00008400ff047b82 */ /* 0x000e620000000a00 */
[----:B------:R-:W-:Y:S01]  /*0180*/  LOP3.LUT R0, R25, R0, RZ, 0xfc, !PT ;  /* 0x0000000019007212 */ /* 0x000fe200078efcff */
[----:B------:R-:W-:Y:S01]  /*0190*/  IMAD R29, R2, -0x120, R3 ;  /* 0xfffffee0021d7824 */ /* 0x000fe200078e0203 */
[----:B------:R-:W-:Y:S02]  /*01a0*/  ISETP.LT.AND P3, PT, R6, 0x3c1, !P0 ;  /* 0x000003c10600780c */ /* 0x000fe40004761270 */
[----:B------:R-:W-:Y:S01]  /*01b0*/  ISETP.LT.AND P1, PT, R0, 0x3c1, !P0 ;  /* 0x000003c10000780c */ /* 0x000fe20004721270 */
[----:B------:R-:W-:Y:S01]  /*01c0*/  IMAD R3, R2, 0x43920, R29 ;  /* 0x0004392002037824 */ /* 0x000fe200078e021d */
[----:B------:R-:W-:-:S03]  /*01d0*/  ISETP.LT.AND P4, PT, R7, 0x3c1, !P0 ;  /* 0x000003c10700780c */ /* 0x000fc60004781270 */
[----:B------:R-:W-:Y:S02]  /*01e0*/  IMAD R17, R0, 0x120, R3 ;  /* 0x0000012000117824 */ /* 0x000fe400078e0203 */
[----:B------:R-:W2:Y:S02]  /*01f0*/  LDC.64 R2, c[0x0][0x218] ;  /* 0x00008600ff027b82 */ /* 0x000ea40000000a00 */
[C---:B------:R-:W-:Y:S02]  /*0200*/  VIADD R19, R17.reuse, 0x1200 ;  /* 0x0000120011137836 */ /* 0x040fe40000000000 */
[C---:B------:R-:W-:Y:S02]  /*0210*/  VIADD R27, R17.reuse, 0x2400 ;  /* 0x00002400111b7836 */ /* 0x040fe40000000000 */
[----:B------:R-:W-:Y:S01]  /*0220*/  VIADD R31, R17, 0x3600 ;  /* 0x00003600111f7836 */ /* 0x000fe20000000000 */
[----:B------:R-:W-:Y:S02]  /*0230*/  LOP3.LUT R0, R25, 0x3f, R24, 0xf8, !PT ;  /* 0x0000003f19007812 */ /* 0x000fe400078ef818 */
[----:B------:R-:W-:-:S02]  /*0240*/  SHF.R.U32.HI R25, RZ, 0x6, R24 ;  /* 0x00000006ff197819 */ /* 0x000fc40000011618 */
[----:B------:R-:W-:Y:S01]  /*0250*/  CS2R R6, SRZ ;  /* 0x0000000000067805 */ /* 0x000fe2000001ff00 */
[----:B-1----:R-:W-:-:S04]  /*0260*/  IMAD.WIDE R16, R17, 0x4, R4 ;  /* 0x0000000411107825 */ /* 0x002fc800078e0204 */
[----:B--2---:R-:W-:Y:S01]  /*0270*/  IMAD.WIDE R32, R29, 0x4, R2 ;  /* 0x000000041d207825 */ /* 0x004fe200078e0202 */
[----:B------:R-:W-:Y:S01]  /*0280*/  SGXT.U32 R25, R25, 0x2 ;  /* 0x000000021919781a */ /* 0x000fe20000000000 */
[----:B------:R-:W1:Y:S01]  /*0290*/  LDC.64 R2, c[0x0][0x220] ;  /* 0x00008800ff027b82 */ /* 0x000e620000000a00 */
[----:B------:R-:W2:Y:S01]  /*02a0*/  @P1 LDG.E.EL.128 R8, desc[UR6][R16.64] ;  /* 0x0000000610081981 */ /* 0x000ea2000c2e1d00 */
[----:B------:R-:W-:-:S04]  /*02b0*/  IMAD.WIDE R18, R19, 0x4, R4 ;  /* 0x0000000413127825 */ /* 0x000fc800078e0204 */
[----:B------:R-:W-:-:S04]  /*02c0*/  IMAD.WIDE R26, R27, 0x4, R4 ;  /* 0x000000041b1a7825 */ /* 0x000fc800078e0204 */
[----:B------:R-:W-:Y:S01]  /*02d0*/  IMAD.WIDE R30, R31, 0x4, R4 ;  /* 0x000000041f1e7825 */ /* 0x000fe200078e0204 */
[----:B------:R-:W-:Y:S02]  /*02e0*/  CS2R R4, SRZ ;  /* 0x0000000000047805 */ /* 0x000fe4000001ff00 */
[----:B------:R-:W-:Y:S02]  /*02f0*/  LOP3.LUT R28, R25, R28, RZ, 0xfc, !PT ;  /* 0x0000001c191c7212 */ /* 0x000fe400078efcff */
[----:B------:R-:W-:Y:S01]  /*0300*/  CS2R R24, SRZ ;  /* 0x0000000000187805 */ /* 0x000fe2000001ff00 */
[----:B------:R-:W3:Y:S04]  /*0310*/  @P2 LDG.E.EL.128 R20, desc[UR6][R18.64] ;  /* 0x0000000612142981 */ /* 0x000ee8000c2e1d00 */
[----:B------:R4:W5:Y:S01]  /*0320*/  @P3 LDG.E.EL.128 R4, desc[UR6][R26.64] ;  /* 0x000000061a043981 */ /* 0x000962000c2e1d00 */
[----:B-1----:R-:W-:Y:S01]  /*0330*/  IMAD.WIDE R2, R29, 0x4, R2 ;  /* 0x000000041d027825 */ /* 0x002fe200078e0202 */
[----:B0---4-:R-:W-:-:S02]  /*0340*/  CS2R R26, SRZ ;  /* 0x00000000001a7805 */ /* 0x011fc4000001ff00 */
[----:B------:R-:W-:Y:S02]  /*0350*/  CS2R R12, SRZ ;  /* 0x00000000000c7805 */ /* 0x000fe4000001ff00 */
[----:B------:R-:W-:Y:S02]  /*0360*/  CS2R R14, SRZ ;  /* 0x00000000000e7805 */ /* 0x000fe4000001ff00 */
[----:B------:R-:W-:Y:S02]  /*0370*/  CS2R R16, SRZ ;  /* 0x0000000000107805 */ /* 0x000fe4000001ff00 */
[----:B------:R-:W-:Y:S01]  /*0380*/  CS2R R18, SRZ ;  /* 0x0000000000127805 */ /* 0x000fe2000001ff00 */
[----:B------:R0:W4:Y:S04]  /*0390*/  @!P0 LDG.E.EL.128 R24, desc[UR6][R2.64] ;  /* 0x0000000602188981 */ /* 0x000128000c2e1d00 */
[----:B------:R-:W2:Y:S04]  /*03a0*/  @P4 LDG.E.EL.128 R12, desc[UR6][R30.64] ;  /* 0x000000061e0c4981 */ /* 0x000ea8000c2e1d00 */
[----:B------:R-:W2:Y:S01]  /*03b0*/  @!P0 LDG.E.EL.128 R16, desc[UR6][R32.64] ;  /* 0x0000000620108981 */ /* 0x000ea2000c2e1d00 */
[----:B0-----:R-:W-:-:S02]  /*03c0*/  IMAD.MOV.U32 R2, RZ, RZ, 0x3e800000 ;  /* 0x3e800000ff027424 */ /* 0x001fc400078e00ff */
[----:B----4-:R-:W-:Y:S01]  /*03d0*/  FADD R24, R24, 9.9999997473787516356e-06 ;  /* 0x3727c5ac18187421 */ /* 0x010fe20000000000 */
[----:B------:R-:W-:-:S05]  /*03e0*/  FADD R27, R27, 9.9999997473787516356e-06 ;  /* 0x3727c5ac1b1b7421 */ /* 0x000fca0000000000 */
[----:B------:R-:W0:Y:S01]  /*03f0*/  MUFU.SQRT R24, R24 ;  /* 0x0000001800187308 */ /* 0x000e220000002000 */
[C---:B--2---:R-:W-:Y:S01]  /*0400*/  FADD R8, -R16.reuse, R8 ;  /* 0x0000000810087221 */ /* 0x044fe20000000100 */
[C---:B---3--:R-:W-:Y:S01]  /*0410*/  FADD R20, -R16.reuse, R20 ;  /* 0x0000001410147221 */ /* 0x048fe20000000100 */
[C---:B-----5:R-:W-:Y:S01]  /*0420*/  FADD R4, -R16.reuse, R4 ;  /* 0x0000000410047221 */ /* 0x060fe20000000100 */
[----:B------:R-:W-:Y:S01]  /*0430*/  FADD R12, -R16, R12 ;  /* 0x0000000c100c7221 */ /* 0x000fe20000000100 */
[C---:B------:R-:W-:Y:S01]  /*0440*/  FADD R10, -R18.reuse, R10 ;  /* 0x0000000a120a7221 */ /* 0x040fe20000000100 */
[C---:B------:R-:W-:Y:S01]  /*0450*/  FADD R16, -R18.reuse, R22 ;  /* 0x0000001612107221 */ /* 0x040fe20000000100 */
[C---:B------:R-:W-:Y:S01]  /*0460*/  FADD R6, -R18.reuse, R6 ;  /* 0x0000000612067221 */ /* 0x040fe20000000100 */
[----:B------:R-:W-:Y:S02]  /*0470*/  FADD R18, -R18, R14 ;  /* 0x0000000e12127221 */ /* 0x000fe40000000100 */
[----:B------:R-:W1:Y:S01]  /*0480*/  MUFU.SQRT R14, R27 ;  /* 0x0000001b000e7308 */ /* 0x000e620000002000 */
[----:B------:R-:W-:Y:S01]  /*0490*/  FADD R26, R26, 9.9999997473787516356e-06 ;  /* 0x3727c5ac1a1a7421 */ /* 0x000fe20000000000 */
[C---:B------:R-:W-:Y:S01]  /*04a0*/  FADD R9, -R17.reuse, R9 ;  /* 0x0000000911097221 */ /* 0x040fe20000000100 */
[C---:B------:R-:W-:Y:S01]  /*04b0*/  FADD R21, -R17.reuse, R21 ;  /* 0x0000001511157221 */ /* 0x040fe20000000100 */
[C---:B------:R-:W-:Y:S01]  /*04c0*/  FADD R5, -R17.reuse, R5 ;  /* 0x0000000511057221 */ /* 0x040fe20000000100 */
[----:B------:R-:W-:Y:S01]  /*04d0*/  FADD R13, -R17, R13 ;  /* 0x0000000d110d7221 */ /* 0x000fe20000000100 */
[----:B0-----:R-:W-:-:S02]  /*04e0*/  FSETP.GT.AND P6, PT, R24, 8.50705917302346158658e+37, PT ;  /* 0x7e8000001800780b */ /* 0x001fc40003fc4000 */
[----:B------:R-:W0:Y:S01]  /*04f0*/  MUFU.SQRT R17, R26 ;  /* 0x0000001a00117308 */ /* 0x000e220000002000 */
[----:B------:R-:W-:Y:S01]  /*0500*/  FADD R25, R25, 9.9999997473787516356e-06 ;  /* 0x3727c5ac19197421 */ /* 0x000fe20000000000 */
[----:B------:R-:W-:Y:S02]  /*0510*/  FSETP.GEU.AND P1, PT, R24, 1.175494350822287508e-38, PT ;  /* 0x008000001800780b */ /* 0x000fe40003f2e000 */
[----:B-1----:R-:W-:-:S04]  /*0520*/  FSETP.GT.AND P4, PT, R14, 8.50705917302346158658e+37, PT ;  /* 0x7e8000000e00780b */ /* 0x002fc80003f84000 */
[----:B------:R-:W1:Y:S01]  /*0530*/  MUFU.SQRT R25, R25 ;  /* 0x0000001900197308 */ /* 0x000e620000002000 */
[----:B------:R-:W-:Y:S02]  /*0540*/  FSETP.GEU.AND P5, PT, R14, 1.175494350822287508e-38, PT ;  /* 0x008000000e00780b */ /* 0x000fe40003fae000 */
[----:B------:R-:W-:Y:S01]  /*0550*/  FSEL R30, R2, 1, P6 ;  /* 0x3f800000021e7808 */ /* 0x000fe20003000000 */
[----:B------:R-:W-:Y:S01]  /*0560*/  @P6 FMUL R24, R24, 0.25 ;  /* 0x3e80000018186820 */ /* 0x000fe20000400000 */
[----:B0-----:R-:W-:-:S03]  /*0570*/  FSETP.GT.AND P6, PT, R17, 8.50705917302346158658e+37, PT ;  /* 0x7e8000001100780b */ /* 0x001fc60003fc4000 */
[----:B------:R-:W-:Y:S01]  /*0580*/  @!P1 FMUL R24, R24, 16777216 ;  /* 0x4b80000018189820 */ /* 0x000fe20000400000 */
[----:B------:R-:W-:Y:S01]  /*0590*/  @!P1 FMUL R30, R30, 16777216 ;  /* 0x4b8000001e1e9820 */ /* 0x000fe20000400000 */
[----:B------:R-:W-:Y:S01]  /*05a0*/  FSETP.GEU.AND P1, PT, R17, 1.175494350822287508e-38, PT ;  /* 0x008000001100780b */ /* 0x000fe20003f2e000 */
[----:B------:R-:W-:Y:S01]  /*05b0*/  @P4 FMUL R14, R14, 0.25 ;  /* 0x3e8000000e0e4820 */ /* 0x000fe20000400000 */
[----:B-1----:R-:W-:-:S03]  /*05c0*/  FSETP.GT.AND P2, PT, R25, 8.50705917302346158658e+37, PT ;  /* 0x7e8000001900780b */ /* 0x002fc60003f44000 */
[----:B------:R-:W-:Y:S01]  /*05d0*/  @!P5 FMUL R14, R14, 16777216 ;  /* 0x4b8000000e0ed820 */ /* 0x000fe20000400000 */
[----:B------:R-:W-:Y:S02]  /*05e0*/  FSETP.GEU.AND P3, PT, R25, 1.175494350822287508e-38, PT ;  /* 0x008000001900780b */ /* 0x000fe40003f6e000 */
[----:B------:R-:W-:-:S03]  /*05f0*/  @P6 FMUL R17, R17, 0.25 ;  /* 0x3e80000011116820 */ /* 0x000fc60000400000 */
[----:B------:R-:W0:Y:S01]  /*0600*/  MUFU.RCP R14, R14 ;  /* 0x0000000e000e7308 */ /* 0x000e220000001000 */
[C---:B------:R-:W-:Y:S01]  /*0610*/  FADD R11, -R19.reuse, R11 ;  /* 0x0000000b130b7221 */ /* 0x040fe20000000100 */
[C---:B------:R-:W-:Y:S01]  /*0620*/  FADD R22, -R19.reuse, R23 ;  /* 0x0000001713167221 */ /* 0x040fe20000000100 */
[----:B------:R-:W-:Y:S01]  /*0630*/  FADD R7, -R19, R7 ;  /* 0x0000000713077221 */ /* 0x000fe20000000100 */
[----:B------:R-:W-:Y:S01]  /*0640*/  @!P1 FMUL R17, R17, 16777216 ;  /* 0x4b80000011119820 */ /* 0x000fe20000400000 */
[----:B------:R-:W-:Y:S01]  /*0650*/  FADD R19, -R19, R15 ;  /* 0x0000000f13137221 */ /* 0x000fe20000000100 */
[----:B------:R-:W-:Y:S01]  /*0660*/  FSEL R15, R2, 1, P4 ;  /* 0x3f800000020f7808 */ /* 0x000fe20002000000 */
[----:B------:R-:W-:-:S03]  /*0670*/  @P2 FMUL R25, R25, 0.25 ;  /* 0x3e80000019192820 */ /* 0x000fc60000400000 */
[----:B------:R-:W1:Y:S01]  /*0680*/  MUFU.RCP R17, R17 ;  /* 0x0000001100117308 */ /* 0x000e620000001000 */
[----:B------:R-:W-:Y:S01]  /*0690*/  @!P5 FMUL R15, R15, 16777216 ;  /* 0x4b8000000f0fd820 */ /* 0x000fe20000400000 */
[----:B------:R-:W-:-:S03]  /*06a0*/  @!P3 FMUL R25, R25, 16777216 ;  /* 0x4b8000001919b820 */ /* 0x000fc60000400000 */
[----:B0-----:R-:W-:Y:S01]  /*06b0*/  FMUL R26, R14, R15 ;  /* 0x0000000f0e1a7220 */ /* 0x001fe20000400000 */
[C---:B------:R-:W-:Y:S02]  /*06c0*/  FSEL R14, R2.reuse, 1, P6 ;  /* 0x3f800000020e7808 */ /* 0x040fe40003000000 */
[----:B------:R1:W0:Y:S01]  /*06d0*/  MUFU.RCP R34, R25 ;  /* 0x0000001900227308 */ /* 0x0002220000001000 */
[----:B------:R-:W-:Y:S02]  /*06e0*/  FSEL R3, R2, 1, P2 ;  /* 0x3f80000002037808 */ /* 0x000fe40001000000 */
[----:B------:R-:W-:-:S03]  /*06f0*/  @!P1 FMUL R14, R14, 16777216 ;  /* 0x4b8000000e0e9820 */ /* 0x000fc60000400000 */
[----:B------:R-:W-:Y:S01]  /*0700*/  @!P3 FMUL R3, R3, 16777216 ;  /* 0x4b8000000303b820 */ /* 0x000fe20000400000 */
[----:B-1----:R-:W-:Y:S01]  /*0710*/  FMUL R25, R17, R14 ;  /* 0x0000000e11197220 */ /* 0x002fe20000400000 */
[----:B------:R1:W2:Y:S03]  /*0720*/  MUFU.RCP R27, R24 ;  /* 0x00000018001b7308 */ /* 0x0002a60000001000 */
[----:B------:R-:W-:Y:S01]  /*0730*/  FMUL R15, R25, R6 ;  /* 0x00000006190f7220 */ /* 0x000fe20000400000 */
[----:B0-----:R-:W-:Y:S02]  /*0740*/  FMUL R34, R34, R3 ;  /* 0x0000000322227220 */ /* 0x001fe40000400000 */
[----:B------:R-:W0:Y:S01]  /*0750*/  LDC.64 R2, c[0x0][0x228] ;  /* 0x00008a00ff027b82 */ /* 0x000e220000000a00 */
[----:B-1----:R-:W-:-:S07]  /*0760*/  FMUL R24, R26, R7 ;  /* 0x000000071a187220 */ /* 0x002fce0000400000 */
[----:B------:R-:W1:Y:S01]  /*0770*/  LDC.64 R6, c[0x0][0x230] ;  /* 0x00008c00ff067b82 */ /* 0x000e620000000a00 */
[C---:B------:R-:W-:Y:S01]  /*0780*/  FMUL R14, R26.reuse, R19 ;  /* 0x000000131a0e7220 */ /* 0x040fe20000400000 */
[C---:B------:R-:W-:Y:S01]  /*0790*/  FMUL R22, R26.reuse, R22 ;  /* 0x000000161a167220 */ /* 0x040fe20000400000 */
[----:B--2---:R-:W-:Y:S01]  /*07a0*/  FMUL R27, R27, R30 ;  /* 0x0000001e1b1b7220 */ /* 0x004fe20000400000 */
[----:B------:R-:W-:Y:S01]  /*07b0*/  FMUL R26, R26, R11 ;  /* 0x0000000b1a1a7220 */ /* 0x000fe20000400000 */
[C---:B------:R-:W-:Y:S01]  /*07c0*/  FMUL R23, R25.reuse, R18 ;  /* 0x0000001219177220 */ /* 0x040fe20000400000 */
[C---:B------:R-:W-:Y:S01]  /*07d0*/  FMUL R11, R25.reuse, R16 ;  /* 0x00000010190b7220 */ /* 0x040fe20000400000 */
[----:B------:R-:W-:Y:S01]  /*07e0*/  FMUL R25, R25, R10 ;  /* 0x0000000a19197220 */ /* 0x000fe20000400000 */
[C---:B------:R-:W-:Y:S01]  /*07f0*/  FMUL R10, R34.reuse, R13 ;  /* 0x0000000d220a7220 */ /* 0x040fe20000400000 */
[C---:B------:R-:W-:Y:S01]  /*0800*/  FMUL R30, R34.reuse, R5 ;  /* 0x00000005221e7220 */ /* 0x040fe20000400000 */
[C---:B------:R-:W-:Y:S01]  /*0810*/  FMUL R32, R34.reuse, R21 ;  /* 0x0000001522207220 */ /* 0x040fe20000400000 */
[----:B------:R-:W-:Y:S01]  /*0820*/  FMUL R34, R34, R9 ;  /* 0x0000000922227220 */ /* 0x000fe20000400000 */
[C---:B------:R-:W-:Y:S01]  /*0830*/  FMUL R13, R27.reuse, R8 ;  /* 0x000000081b0d7220 */ /* 0x040fe20000400000 */
[----:B------:R-:W-:Y:S01]  /*0840*/  FMUL R31, R27, R4 ;  /* 0x000000041b1f7220 */ /* 0x000fe20000400000 */
[----:B------:R-:W-:-:S02]  /*0850*/  CS2R R16, SRZ ;  /* 0x0000000000107805 */ /* 0x000fc4000001ff00 */
[----:B------:R-:W-:Y:S02]  /*0860*/  CS2R R18, SRZ ;  /* 0x0000000000127805 */ /* 0x000fe4000001ff00 */
[----:B------:R-:W-:Y:S01]  /*0870*/  CS2R R4, SRZ ;  /* 0x0000000000047805 */ /* 0x000fe2000001ff00 */
[----:B0-----:R-:W-:-:S05]  /*0880*/  IMAD.WIDE R2, R29, 0x4, R2 ;  /* 0x000000041d027825 */ /* 0x001fca00078e0202 */
[----:B------:R0:W2:Y:S01]  /*0890*/  @!P0 LDG.E.EL.128 R16, desc[UR6][R2.64] ;  /* 0x0000000602108981 */ /* 0x0000a2000c2e1d00 */
[----:B-1----:R-:W-:Y:S01]  /*08a0*/  IMAD.WIDE R8, R29, 0x4, R6 ;  /* 0x000000041d087825 */ /* 0x002fe200078e0206 */
[----:B------:R-:W-:-:S06]  /*08b0*/  CS2R R6, SRZ ;  /* 0x0000000000067805 */ /* 0x000fcc000001ff00 */
[----:B------:R-:W2:Y:S01]  /*08c0*/  @!P0 LDG.E.EL.128 R4, desc[UR6][R8.64] ;  /* 0x0000000608048981 */ /* 0x000ea2000c2e1d00 */
[----:B0-----:R-:W0:Y:S01]  /*08d0*/  S2R R3, SR_TID.X ;  /* 0x0000000000037919 */ /* 0x001e220000002100 */
[----:B------:R-:W1:Y:S01]  /*08e0*/  S2UR UR5, SR_CgaCtaId ;  /* 0x00000000000579c3 */ /* 0x000e620000008800 */
[C---:B------:R-:W-:Y:S01]  /*08f0*/  FMUL R33, R27.reuse, R20 ;  /* 0x000000141b217220 */ /* 0x040fe20000400000 */
[----:B------:R-:W-:Y:S01]  /*0900*/  FMUL R21, R27, R12 ;  /* 0x0000000c1b157220 */ /* 0x000fe20000400000 */
[----:B------:R-:W-:Y:S02]  /*0910*/  UMOV UR4, 0x400 ;  /* 0x0000040000047882 */ /* 0x000fe40000000000 */
[----:B-1----:R-:W-:Y:S01]  /*0920*/  UPRMT UR4, UR5, 0x654, UR4 ;  /* 0x0000065405047896 */ /* 0x002fe20008000004 */
[----:B------:R-:W-:-:S04]  /*0930*/  ISETP.GE.AND P0, PT, R0, 0x3c1, PT ;  /* 0x000003c10000780c */ /* 0x000fc80003f06270 */
[----:B------:R-:W-:Y:S01]  /*0940*/  ISETP.LT.AND P6, PT, R28, 0x480, !P0 ;  /* 0x000004801c00780c */ /* 0x000fe200047c1270 */
[-CC-:B--2---:R-:W-:Y:S01]  /*0950*/  FFMA R13, R13, R16.reuse, R4.reuse ;  /* 0x000000100d0d7223 */ /* 0x184fe20000000004 */
[-CC-:B------:R-:W-:Y:S01]  /*0960*/  FFMA R12, R33, R16.reuse, R4.reuse ;  /* 0x00000010210c7223 */ /* 0x180fe20000000004 */
[-CC-:B------:R-:W-:Y:S01]  /*0970*/  FFMA R2, R31, R16.reuse, R4.reuse ;  /* 0x000000101f027223 */ /* 0x180fe20000000004 */
[----:B------:R-:W-:Y:S01]  /*0980*/  FFMA R4, R21, R16, R4 ;  /* 0x0000001015047223 */ /* 0x000fe20000000004 */
[-CC-:B------:R-:W-:Y:S01]  /*0990*/  FFMA R34, R34, R17.reuse, R5.reuse ;  /* 0x0000001122227223 */ /* 0x180fe20000000005 */
[-CC-:B------:R-:W-:Y:S01]  /*09a0*/  FFMA R32, R32, R17.reuse, R5.reuse ;  /* 0x0000001120207223 */ /* 0x180fe20000000005 */
[-CC-:B------:R-:W-:Y:S01]  /*09b0*/  FFMA R30, R30, R17.reuse, R5.reuse ;  /* 0x000000111e1e7223 */ /* 0x180fe20000000005 */
[----:B------:R-:W-:Y:S01]  /*09c0*/  FFMA R10, R10, R17, R5 ;  /* 0x000000110a0a7223 */ /* 0x000fe20000000005 */
[-CC-:B------:R-:W-:Y:S01]  /*09d0*/  FFMA R25, R25, R18.reuse, R6.reuse ;  /* 0x0000001219197223 */ /* 0x180fe20000000006 */
[-CC-:B------:R-:W-:Y:S01]  /*09e0*/  FFMA R11, R11, R18.reuse, R6.reuse ;  /* 0x000000120b0b7223 */ /* 0x180fe20000000006 */
[-CC-:B------:R-:W-:Y:S01]  /*09f0*/  FFMA R16, R15, R18.reuse, R6.reuse ;  /* 0x000000120f107223 */ /* 0x180fe20000000006 */
[----:B------:R-:W-:Y:S01]  /*0a00*/  FFMA R23, R23, R18, R6 ;  /* 0x0000001217177223 */ /* 0x000fe20000000006 */
[----:B0-----:R-:W-:Y:S01]  /*0a10*/  IMAD.SHL.U32 R5, R3, 0x100, RZ ;  /* 0x0000010003057824 */ /* 0x001fe200078e00ff */
[----:B------:R-:W-:-:S04]  /*0a20*/  SHF.R.U32.HI R18, RZ, 0x4, R3 ;  /* 0x00000004ff127819 */ /* 0x000fc80000011603 */
[----:B------:R-:W-:Y:S02]  /*0a30*/  SGXT.U32 R18, R18, 0x4 ;  /* 0x000000041212781a */ /* 0x000fe40000000000 */
[----:B------:R-:W-:-:S04]  /*0a40*/  LOP3.LUT R5, R5, 0xf00, RZ, 0xc0, !PT ;  /* 0x00000f0005057812 */ /* 0x000fc800078ec0ff */
[C---:B------:R-:W-:Y:S02]  /*0a50*/  LOP3.LUT R18, R5.reuse, R18, RZ, 0xfc, !PT ;  /* 0x0000001205127212 */ /* 0x040fe400078efcff */
[C---:B------:R-:W-:Y:S02]  /*0a60*/  LEA.HI R21, R5.reuse, UR4, RZ, 0x1c ;  /* 0x0000000405157c11 */ /* 0x040fe4000f8fe0ff */
[C---:B------:R-:W-:Y:S02]  /*0a70*/  LOP3.LUT R6, R5.reuse, 0x40, RZ, 0xfc, !PT ;  /* 0x0000004005067812 */ /* 0x040fe400078efcff */
[C---:B------:R-:W-:Y:S02]  /*0a80*/  LOP3.LUT R8, R5.reuse, 0x80, RZ, 0xfc, !PT ;  /* 0x0000008005087812 */ /* 0x040fe400078efcff */
[----:B------:R-:W-:Y:S02]  /*0a90*/  LOP3.LUT R9, R5, 0xc0, RZ, 0xfc, !PT ;  /* 0x000000c005097812 */ /* 0x000fe400078efcff */
[----:B------:R-:W-:Y:S01]  /*0aa0*/  LOP3.LUT R5, R28, 0x38, RZ, 0xfc, !PT ;  /* 0x000000381c057812 */ /* 0x000fe200078efcff */
[-CC-:B------:R-:W-:Y:S01]  /*0ab0*/  FFMA R26, R26, R19.reuse, R7.reuse ;  /* 0x000000131a1a7223 */ /* 0x180fe20000000007 */
[-CC-:B------:R-:W-:Y:S01]  /*0ac0*/  FFMA R22, R22, R19.reuse, R7.reuse ;  /* 0x0000001316167223 */ /* 0x180fe20000000007 */
[-CC-:B------:R-:W-:Y:S01]  /*0ad0*/  FFMA R20, R24, R19.reuse, R7.reuse ;  /* 0x0000001318147223 */ /* 0x180fe20000000007 */
[----:B------:R-:W-:Y:S01]  /*0ae0*/  FFMA R14, R14, R19, R7 ;  /* 0x000000130e0e7223 */ /* 0x000fe20000000007 */
[----:B------:R-:W-:Y:S01]  /*0af0*/  LEA.HI R7, R6, UR4, RZ, 0x1c ;  /* 0x0000000406077c11 */ /* 0x000fe2000f8fe0ff */
[----:B------:R-:W-:-:S04]  /*0b00*/  IMAD.HI R6, R5, 0x38e38e39, RZ ;  /* 0x38e38e3905067827 */ /* 0x000fc800078e02ff */
[----:B------:R-:W-:Y:S01]  /*0b10*/  IMAD R24, R18, 0x4, R7 ;  /* 0x0000000412187824 */ /* 0x000fe200078e0207 */
[----:B------:R-:W-:-:S04]  /*0b20*/  SHF.R.U32.HI R7, RZ, 0x1f, R6 ;  /* 0x0000001fff077819 */ /* 0x000fc80000011606 */
[----:B------:R-:W-:-:S05]  /*0b30*/  LEA.HI.SX32 R6, R6, R7, 0x1a ;  /* 0x0000000706067211 */ /* 0x000fca00078fd2ff */
[----:B------:R-:W-:Y:S01]  /*0b40*/  IMAD R7, R6, -0x120, R5 ;  /* 0xfffffee006077824 */ /* 0x000fe200078e0205 */
[----:B------:R-:W-:-:S03]  /*0b50*/  ISETP.LT.AND P2, PT, R5, 0x480, !P0 ;  /* 0x000004800500780c */ /* 0x000fc60004741270 */
[----:B------:R-:W-:-:S04]  /*0b60*/  IMAD R7, R7, 0x3c1, R0 ;  /* 0x000003c107077824 */ /* 0x000fc800078e0200 */
[----:B------:R-:W-:Y:S01]  /*0b70*/  IMAD R5, R6, 0x1e8020, R7 ;  /* 0x001e802006057824 */ /* 0x000fe200078e0207 */
[----:B------:R-:W-:-:S05]  /*0b80*/  LOP3.LUT R6, R28, 0x34, RZ, 0xfc, !PT ;  /* 0x000000341c067812 */ /* 0x000fca00078efcff */
[----:B------:R-:W-:Y:S01]  /*0b90*/  IMAD.HI R7, R6, 0x38e38e39, RZ ;  /* 0x38e38e3906077827 */ /* 0x000fe200078e02ff */
[----:B------:R-:W-:-:S04]  /*0ba0*/  LEA.HI R17, R8, UR4, RZ, 0x1c ;  /* 0x0000000408117c11 */ /* 0x000fc8000f8fe0ff */
[----:B------:R-:W-:Y:S02]  /*0bb0*/  SHF.R.U32.HI R8, RZ, 0x1f, R7 ;  /* 0x0000001fff087819 */ /* 0x000fe40000011607 */
[----:B------:R-:W-:Y:S02]  /*0bc0*/  LEA.HI R9, R9, UR4, RZ, 0x1c ;  /* 0x0000000409097c11 */ /* 0x000fe4000f8fe0ff */
[----:B------:R-:W-:Y:S01]  /*0bd0*/  LEA.HI.SX32 R7, R7, R8, 0x1a ;  /* 0x0000000807077211 */ /* 0x000fe200078fd2ff */
[C---:B------:R-:W-:Y:S01]  /*0be0*/  IMAD R21, R18.reuse, 0x4, R21 ;  /* 0x0000000412157824 */ /* 0x040fe200078e0215 */
[----:B------:R-:W-:Y:S01]  /*0bf0*/  FSETP.GEU.AND P1, PT, R13, RZ, PT ;  /* 0x000000ff0d00720b */ /* 0x000fe20003f2e000 */
[C---:B------:R-:W-:Y:S02]  /*0c00*/  IMAD R17, R18.reuse, 0x4, R17 ;  /* 0x0000000412117824 */ /* 0x040fe400078e0211 */
[----:B------:R-:W-:Y:S02]  /*0c10*/  IMAD R18, R18, 0x4, R9 ;  /* 0x0000000412127824 */ /* 0x000fe400078e0209 */
[----:B------:R-:W-:Y:S01]  /*0c20*/  IMAD R9, R7, -0x120, R6 ;  /* 0xfffffee007097824 */ /* 0x000fe200078e0206 */
[----:B------:R-:W-:-:S02]  /*0c30*/  FSEL R36, R13, RZ, P1 ;  /* 0x000000ff0d247208 */ /* 0x000fc40000800000 */
[----:B------:R-:W-:Y:S01]  /*0c40*/  ISETP.LT.AND P1, PT, R6, 0x480, !P0 ;  /* 0x000004800600780c */ /* 0x000fe20004721270 */
[----:B------:R-:W-:Y:S01]  /*0c50*/  IMAD R8, R9, 0x3c1, R0 ;  /* 0x000003c109087824 */ /* 0x000fe200078e0200 */
[----:B------:R-:W-:-:S03]  /*0c60*/  LOP3.LUT R6, R28, 0x20, RZ, 0xfc, !PT ;  /* 0x000000201c067812 */ /* 0x000fc600078efcff */
[----:B------:R-:W-:Y:S02]  /*0c70*/  IMAD R7, R7, 0x1e8020, R8 ;  /* 0x001e802007077824 */ /* 0x000fe400078e0208 */
[----:B------:R-:W-:-:S05]  /*0c80*/  IMAD.HI R8, R6, 0x38e38e39, RZ ;  /* 0x38e38e3906087827 */ /* 0x000fca00078e02ff */
[----:B------:R-:W-:Y:S02]  /*0c90*/  SHF.R.U32.HI R9, RZ, 0x1f, R8 ;  /* 0x0000001fff097819 */ /* 0x000fe40000011608 */
[----:B------:R-:W-:Y:S02]  /*0ca0*/  P2R R19, PR, RZ, 0x4 ;  /* 0x00000004ff137803 */ /* 0x000fe40000000000 */
[----:B------:R-:W-:Y:S02]  /*0cb0*/  LEA.HI.SX32 R9, R8, R9, 0x1a ;  /* 0x0000000908097211 */ /* 0x000fe400078fd2ff */
[C---:B------:R-:W-:Y:S02]  /*0cc0*/  FSETP.GEU.AND P2, PT, R34.reuse, RZ, PT ;  /* 0x000000ff2200720b */ /* 0x040fe40003f4e000 */
[----:B------:R-:W-:Y:S01]  /*0cd0*/  FSETP.GEU.AND P3, PT, R25, RZ, PT ;  /* 0x000000ff1900720b */ /* 0x000fe20003f6e000 */
[----:B------:R-:W-:Y:S01]  /*0ce0*/  IMAD R13, R9, -0x120, R6 ;  /* 0xfffffee0090d7824 */ /* 0x000fe200078e0206 */
[----:B------:R-:W-:-:S02]  /*0cf0*/  FSEL R15, R34, RZ, P2 ;  /* 0x000000ff220f7208 */ /* 0x000fc40001000000 */
[----:B------:R-:W-:Y:S01]  /*0d00*/  ISETP.LT.AND P2, PT, R6, 0x480, !P0 ;  /* 0x000004800600780c */ /* 0x000fe20004741270 */
[----:B------:R-:W-:Y:S01]  /*0d10*/  IMAD R6, R13, 0x3c1, R0 ;  /* 0x000003c10d067824 */ /* 0x000fe200078e0200 */
[----:B------:R-:W-:Y:S02]  /*0d20*/  FSEL R8, R25, RZ, P3 ;  /* 0x000000ff19087208 */ /* 0x000fe40001800000 */
[----:B------:R-:W-:Y:S01]  /*0d30*/  FSETP.GEU.AND P4, PT, R26, RZ, PT ;  /* 0x000000ff1a00720b */ /* 0x000fe20003f8e000 */
[----:B------:R-:W-:Y:S01]  /*0d40*/  STS [R21], R36 ;  /* 0x0000002415007388 */ /* 0x000fe20000000800 */
[C---:B------:R-:W-:Y:S01]  /*0d50*/  FSETP.GEU.AND P3, PT, R12.reuse, RZ, PT ;  /* 0x000000ff0c00720b */ /* 0x040fe20003f6e000 */
[----:B------:R-:W-:Y:S02]  /*0d60*/  IMAD R9, R9, 0x1e8020, R6 ;  /* 0x001e802009097824 */ /* 0x000fe400078e0206 */
[----:B------:R0:W-:Y:S01]  /*0d70*/  STS [R24+0x100], R15 ;  /* 0x0001000f18007388 */ /* 0x0001e20000000800 */
[----:B------:R-:W-:-:S02]  /*0d80*/  FSEL R34, R12, RZ, P3 ;  /* 0x000000ff0c227208 */ /* 0x000fc40001800000 */
[----:B------:R-:W-:Y:S02]  /*0d90*/  FSETP.GEU.AND P3, PT, R11, RZ, PT ;  /* 0x000000ff0b00720b */ /* 0x000fe40003f6e000 */
[----:B------:R-:W-:Y:S02]  /*0da0*/  LOP3.LUT R6, R28, 0x30, RZ, 0xfc, !PT ;  /* 0x000000301c067812 */ /* 0x000fe400078efcff */
[----:B0-----:R-:W-:Y:S02]  /*0db0*/  FSEL R15, R26, RZ, P4 ;  /* 0x000000ff1a0f7208 */ /* 0x001fe40002000000 */
[C---:B------:R-:W-:Y:S01]  /*0dc0*/  FSETP.GEU.AND P4, PT, R32.reuse, RZ, PT ;  /* 0x000000ff2000720b */ /* 0x040fe20003f8e000 */
[----:B------:R0:W-:Y:S03]  /*0dd0*/  STS [R17+0x200], R8 ;  /* 0x0002000811007388 */ /* 0x0001e60000000800 */
[----:B------:R-:W-:-:S02]  /*0de0*/  FSEL R25, R32, RZ, P4 ;  /* 0x000000ff20197208 */ /* 0x000fc40002000000 */
[----:B------:R-:W-:Y:S01]  /*0df0*/  FSEL R32, R11, RZ, P3 ;  /* 0x000000ff0b207208 */ /* 0x000fe20001800000 */
[----:B------:R-:W-:Y:S01]  /*0e00*/  IMAD.HI R11, R6, 0x38e38e39, RZ ;  /* 0x38e38e39060b7827 */ /* 0x000fe200078e02ff */
[C---:B0-----:R-:W-:Y:S02]  /*0e10*/  LOP3.LUT R8, R28.reuse, 0x2c, RZ, 0xfc, !PT ;  /* 0x0000002c1c087812 */ /* 0x041fe400078efcff */
[----:B------:R-:W-:Y:S02]  /*0e20*/  LOP3.LUT R12, R28, 0x1c, RZ, 0xfc, !PT ;  /* 0x0000001c1c0c7812 */ /* 0x000fe400078efcff */
[----:B------:R-:W-:Y:S01]  /*0e30*/  SHF.R.U32.HI R26, RZ, 0x1f, R11 ;  /* 0x0000001fff1a7819 */ /* 0x000fe2000001160b */
[----:B------:R-:W-:Y:S01]  /*0e40*/  IMAD.HI R13, R8, 0x38e38e39, RZ ;  /* 0x38e38e39080d7827 */ /* 0x000fe200078e02ff */
[----:B------:R0:W-:Y:S02]  /*0e50*/  STS [R18+0x300], R15 ;  /* 0x0003000f12007388 */ /* 0x0001e40000000800 */
[----:B------:R-:W-:-:S02]  /*0e60*/  LEA.HI.SX32 R11, R11, R26, 0x1a ;  /* 0x0000001a0b0b7211 */ /* 0x000fc400078fd2ff */
[----:B------:R-:W-:Y:S01]  /*0e70*/  SHF.R.U32.HI R26, RZ, 0x1f, R13 ;  /* 0x0000001fff1a7819 */ /* 0x000fe2000001160d */
[----:B0-----:R-:W-:-:S03]  /*0e80*/  IMAD.HI R15, R12, 0x38e38e39, RZ ;  /* 0x38e38e390c0f7827 */ /* 0x001fc600078e02ff */
[----:B------:R-:W-:Y:S02]  /*0e90*/  LEA.HI.SX32 R13, R13, R26, 0x1a ;  /* 0x0000001a0d0d7211 */ /* 0x000fe400078fd2ff */
[----:B------:R-:W-:Y:S01]  /*0ea0*/  SHF.R.U32.HI R26, RZ, 0x1f, R15 ;  /* 0x0000001fff1a7819 */ /* 0x000fe2000001160f */
[----:B------:R-:W-:Y:S01]  /*0eb0*/  STS [R21+0x40], R34 ;  /* 0x0000402215007388 */ /* 0x000fe20000000800 */
[----:B------:R-:W-:Y:S02]  /*0ec0*/  FSETP.GEU.AND P4, PT, R2, RZ, PT ;  /* 0x000000ff0200720b */ /* 0x000fe40003f8e000 */
[----:B------:R-:W-:Y:S01]  /*0ed0*/  LEA.HI.SX32 R15, R15, R26, 0x1a ;  /* 0x0000001a0f0f7211 */ /* 0x000fe200078fd2ff */
[----:B------:R0:W-:Y:S01]  /*0ee0*/  STS [R24+0x140], R25 ;  /* 0x0001401918007388 */ /* 0x0001e20000000800 */
[----:B------:R-:W-:Y:S02]  /*0ef0*/  FSETP.GEU.AND P5, PT, R22, RZ, PT ;  /* 0x000000ff1600720b */ /* 0x000fe40003fae000 */
[----:B------:R-:W-:-:S02]  /*0f00*/  FSEL R2, R2, RZ, P4 ;  /* 0x000000ff02027208 */ /* 0x000fc40002000000 */
[----:B------:R-:W-:Y:S02]  /*0f10*/  FSETP.GEU.AND P4, PT, R16, RZ, PT ;  /* 0x000000ff1000720b */ /* 0x000fe40003f8e000 */
[----:B------:R-:W-:Y:S01]  /*0f20*/  ISETP.LT.AND P3, PT, R12, 0x480, !P0 ;  /* 0x000004800c00780c */ /* 0x000fe20004761270 */
[----:B0-----:R-:W-:-:S04]  /*0f30*/  IMAD R25, R15, -0x120, R12 ;  /* 0xfffffee00f197824 */ /* 0x001fc800078e020c */
[----:B------:R-:W-:Y:S01]  /*0f40*/  IMAD R12, R25, 0x3c1, R0 ;  /* 0x000003c1190c7824 */ /* 0x000fe200078e0200 */
[----:B------:R-:W-:Y:S02]  /*0f50*/  FSEL R25, R22, RZ, P5 ;  /* 0x000000ff16197208 */ /* 0x000fe40002800000 */
[----:B------:R-:W-:Y:S02]  /*0f60*/  FSETP.GEU.AND P5, PT, R30, RZ, PT ;  /* 0x000000ff1e00720b */ /* 0x000fe40003fae000 */
[----:B------:R-:W-:Y:S02]  /*0f70*/  FSEL R22, R16, RZ, P4 ;  /* 0x000000ff10167208 */ /* 0x000fe40002000000 */
[----:B------:R-:W-:Y:S01]  /*0f80*/  FSETP.GEU.AND P4, PT, R4, RZ, PT ;  /* 0x000000ff0400720b */ /* 0x000fe20003f8e000 */
[----:B------:R-:W-:Y:S01]  /*0f90*/  STS [R17+0x240], R32 ;  /* 0x0002402011007388 */ /* 0x000fe20000000800 */
[----:B------:R-:W-:Y:S01]  /*0fa0*/  FSEL R27, R30, RZ, P5 ;  /* 0x000000ff1e1b7208 */ /* 0x000fe20002800000 */
[----:B------:R-:W-:Y:S01]  /*0fb0*/  IMAD R15, R15, 0x1e8020, R12 ;  /* 0x001e80200f0f7824 */ /* 0x000fe200078e020c */
[----:B------:R-:W-:Y:S01]  /*0fc0*/  FSEL R30, R4, RZ, P4 ;  /* 0x000000ff041e7208 */ /* 0x000fe20002000000 */
[----:B------:R0:W-:Y:S01]  /*0fd0*/  STS [R18+0x340], R25 ;  /* 0x0003401912007388 */ /* 0x0001e20000000800 */
[----:B------:R-:W-:-:S02]  /*0fe0*/  FSETP.GEU.AND P5, PT, R20, RZ, PT ;  /* 0x000000ff1400720b */ /* 0x000fc40003fae000 */
[C---:B------:R-:W-:Y:S01]  /*0ff0*/  LOP3.LUT R4, R28.reuse, 0x28, RZ, 0xfc, !PT ;  /* 0x000000281c047812 */ /* 0x040fe200078efcff */
[----:B------:R1:W-:Y:S01]  /*1000*/  STS [R21+0x80], R2 ;  /* 0x0000800215007388 */ /* 0x0003e20000000800 */
[----:B------:R-:W-:Y:S02]  /*1010*/  LOP3.LUT R12, R28, 0x24, RZ, 0xfc, !PT ;  /* 0x000000241c0c7812 */ /* 0x000fe400078efcff */
[----:B------:R-:W-:Y:S01]  /*1020*/  FSEL R29, R20, RZ, P5 ;  /* 0x000000ff141d7208 */ /* 0x000fe20002800000 */
[----:B------:R-:W-:Y:S01]  /*1030*/  STS [R24+0x180], R27 ;  /* 0x0001801b18007388 */ /* 0x000fe20000000800 */
[----:B------:R-:W-:Y:S01]  /*1040*/  FSETP.GEU.AND P5, PT, R10, RZ, PT ;  /* 0x000000ff0a00720b */ /* 0x000fe20003fae000 */
[----:B0-----:R-:W-:Y:S01]  /*1050*/  IMAD.HI R25, R4, 0x38e38e39, RZ ;  /* 0x38e38e3904197827 */ /* 0x001fe200078e02ff */
[----:B-1----:R-:W-:Y:S01]  /*1060*/  LOP3.LUT R2, R28, 0x18, RZ, 0xfc, !PT ;  /* 0x000000181c027812 */ /* 0x002fe200078efcff */
[----:B------:R0:W-:Y:S02]  /*1070*/  STS [R17+0x280], R22 ;  /* 0x0002801611007388 */ /* 0x0001e40000000800 */
[----:B------:R-:W-:Y:S01]  /*1080*/  IMAD.HI R16, R12, 0x38e38e39, RZ ;  /* 0x38e38e390c107827 */ /* 0x000fe200078e02ff */
[----:B------:R-:W-:Y:S01]  /*1090*/  FSEL R31, R10, RZ, P5 ;  /* 0x000000ff0a1f7208 */ /* 0x000fe20002800000 */
[----:B------:R1:W-:Y:S01]  /*10a0*/  STS [R18+0x380], R29 ;  /* 0x0003801d12007388 */ /* 0x0003e20000000800 */
[----:B------:R-:W-:Y:S01]  /*10b0*/  SHF.R.U32.HI R10, RZ, 0x1f, R25 ;  /* 0x0000001fff0a7819 */ /* 0x000fe20000011619 */
[----:B0-----:R-:W-:Y:S01]  /*10c0*/  IMAD.HI R22, R2, 0x38e38e39, RZ ;  /* 0x38e38e3902167827 */ /* 0x001fe200078e02ff */
[----:B------:R-:W-:-:S02]  /*10d0*/  SHF.R.U32.HI R27, RZ, 0x1f, R16 ;  /* 0x0000001fff1b7819 */ /* 0x000fc40000011610 */
[----:B------:R-:W-:Y:S02]  /*10e0*/  FSETP.GEU.AND P4, PT, R23, RZ, PT ;  /* 0x000000ff1700720b */ /* 0x000fe40003f8e000 */
[----:B-1----:R-:W-:Y:S01]  /*10f0*/  SHF.R.U32.HI R29, RZ, 0x1f, R22 ;  /* 0x0000001fff1d7819 */ /* 0x002fe20000011616 */
[----:B------:R0:W-:Y:S01]  /*1100*/  STS [R21+0xc0], R30 ;  /* 0x0000c01e15007388 */ /* 0x0001e20000000800 */
[----:B------:R-:W-:Y:S02]  /*1110*/  LEA.HI.SX32 R25, R25, R10, 0x1a ;  /* 0x0000000a19197211 */ /* 0x000fe400078fd2ff */
[----:B------:R-:W-:Y:S02]  /*1120*/  FSEL R10, R23, RZ, P4 ;  /* 0x000000ff170a7208 */ /* 0x000fe40002000000 */
[----:B------:R-:W-:Y:S02]  /*1130*/  FSETP.GEU.AND P4, PT, R14, RZ, PT ;  /* 0x000000ff0e00720b */ /* 0x000fe40003f8e000 */
[----:B0-----:R-:W-:-:S02]  /*1140*/  LEA.HI.SX32 R21, R16, R27, 0x1a ;  /* 0x0000001b10157211 */ /* 0x001fc400078fd2ff */
[----:B------:R-:W-:Y:S02]  /*1150*/  LEA.HI.SX32 R27, R22, R29, 0x1a ;  /* 0x0000001d161b7211 */ /* 0x000fe400078fd2ff */
[----:B------:R-:W-:Y:S02]  /*1160*/  LOP3.LUT R22, R28, 0x10, RZ, 0xfc, !PT ;  /* 0x000000101c167812 */ /* 0x000fe400078efcff */
[----:B------:R-:W-:Y:S02]  /*1170*/  FSEL R35, R14, RZ, P4 ;  /* 0x000000ff0e237208 */ /* 0x000fe40002000000 */
[----:B------:R-:W-:Y:S01]  /*1180*/  LOP3.LUT R14, R28, 0xc, RZ, 0xfc, !PT ;  /* 0x0000000c1c0e7812 */ /* 0x000fe200078efcff */
[----:B------:R-:W-:Y:S01]  /*1190*/  IMAD.HI R29, R22, 0x38e38e39, RZ ;  /* 0x38e38e39161d7827 */ /* 0x000fe200078e02ff */
[----:B------:R0:W-:Y:S01]  /*11a0*/  STS [R24+0x1c0], R31 ;  /* 0x0001c01f18007388 */ /* 0x0001e20000000800 */
[----:B------:R-:W-:Y:S02]  /*11b0*/  ISETP.LT.AND P4, PT, R2, 0x480, !P0 ;  /* 0x000004800200780c */ /* 0x000fe40004781270 */
[----:B------:R-:W-:Y:S01]  /*11c0*/  IMAD R33, R27, -0x120, R2 ;  /* 0xfffffee01b217824 */ /* 0x000fe200078e0202 */
[----:B------:R-:W-:Y:S01]  /*11d0*/  SHF.R.U32.HI R2, RZ, 0x1f, R29 ;  /* 0x0000001fff027819 */ /* 0x000fe2000001161d */
[----:B0-----:R-:W-:Y:S01]  /*11e0*/  IMAD.HI R31, R14, 0x38e38e39, RZ ;  /* 0x38e38e390e1f7827 */ /* 0x001fe200078e02ff */
[----:B------:R-:W-:-:S02]  /*11f0*/  LOP3.LUT R24, R28, 0x8, RZ, 0xfc, !PT ;  /* 0x000000081c187812 */ /* 0x000fc400078efcff */
[----:B------:R-:W-:Y:S01]  /*1200*/  LEA.HI.SX32 R29, R29, R2, 0x1a ;  /* 0x000000021d1d7211 */ /* 0x000fe200078fd2ff */
[----:B------:R-:W-:Y:S01]  /*1210*/  IMAD R16, R33, 0x3c1, R0 ;  /* 0x000003c121107824 */ /* 0x000fe200078e0200 */
[----:B------:R-:W-:Y:S01]  /*1220*/  SHF.R.U32.HI R2, RZ, 0x1f, R31 ;  /* 0x0000001fff027819 */ /* 0x000fe2000001161f */
[----:B------:R-:W-:Y:S01]  /*1230*/  IMAD.HI R33, R24, 0x38e38e39, RZ ;  /* 0x38e38e3918217827 */ /* 0x000fe200078e02ff */
[----:B------:R0:W-:Y:S02]  /*1240*/  STS [R17+0x2c0], R10 ;  /* 0x0002c00a11007388 */ /* 0x0001e40000000800 */
[----:B------:R-:W-:Y:S02]  /*1250*/  LEA.HI.SX32 R31, R31, R2, 0x1a ;  /* 0x000000021f1f7211 */ /* 0x000fe400078fd2ff */
[----:B------:R-:W-:Y:S02]  /*1260*/  LOP3.LUT R2, R28, 0x4, RZ, 0xfc, !PT ;  /* 0x000000041c027812 */ /* 0x000fe400078efcff */
[----:B0-----:R-:W-:-:S04]  /*1270*/  SHF.R.U32.HI R10, RZ, 0x1f, R33 ;  /* 0x0000001fff0a7819 */ /* 0x001fc80000011621 */
[----:B------:R-:W-:Y:S01]  /*1280*/  LEA.HI.SX32 R33, R33, R10, 0x1a ;  /* 0x0000000a21217211 */ /* 0x000fe200078fd2ff */
[----:B------:R-:W-:-:S05]  /*1290*/  IMAD.HI R10, R2, 0x38e38e39, RZ ;  /* 0x38e38e39020a7827 */ /* 0x000fca00078e02ff */
[----:B------:R-:W-:-:S04]  /*12a0*/  SHF.R.U32.HI R17, RZ, 0x1f, R10 ;  /* 0x0000001fff117819 */ /* 0x000fc8000001160a */
[----:B------:R-:W-:Y:S01]  /*12b0*/  LEA.HI.SX32 R17, R10, R17, 0x1a ;  /* 0x000000110a117211 */ /* 0x000fe200078fd2ff */
[----:B------:R0:W-:Y:S01]  /*12c0*/  STS [R18+0x3c0], R35 ;  /* 0x0003c02312007388 */ /* 0x0001e20000000800 */
[----:B------:R-:W-:Y:S01]  /*12d0*/  BAR.SYNC.DEFER_BLOCKING 0x0 ;  /* 0x0000000000007b1d */ /* 0x000fe20000010000 */
[----:B------:R-:W-:Y:S02]  /*12e0*/  ISETP.LT.AND P5, PT, R2, 0x480, !P0 ;  /* 0x000004800200780c */ /* 0x000fe400047a1270 */
[----:B0-----:R-:W-:-:S04]  /*12f0*/  IMAD R35, R17, -0x120, R2 ;  /* 0xfffffee011237824 */ /* 0x001fc800078e0202 */
[----:B------:R-:W-:-:S04]  /*1300*/  IMAD R2, R35, 0x3c1, R0 ;  /* 0x000003c123027824 */ /* 0x000fc800078e0200 */
[----:B------:R-:W-:Y:S02]  /*1310*/  IMAD R35, R17, 0x1e8020, R2 ;  /* 0x001e802011237824 */ /* 0x000fe400078e0202 */
[----:B------:R-:W-:-:S05]  /*1320*/  IMAD.HI R2, R28, 0x38e38e39, RZ ;  /* 0x38e38e391c027827 */ /* 0x000fca00078e02ff */
[----:B------:R-:W-:-:S04]  /*1330*/  SHF.R.U32.HI R17, RZ, 0x1f, R2 ;  /* 0x0000001fff117819 */ /* 0x000fc80000011602 */
[----:B------:R-:W-:-:S05]  /*1340*/  LEA.HI.SX32 R17, R2, R17, 0x1a ;  /* 0x0000001102117211 */ /* 0x000fca00078fd2ff */
[----:B------:R-:W-:-:S04]  /*1350*/  IMAD R37, R17, -0x120, R28 ;  /* 0xfffffee011257824 */ /* 0x000fc800078e021c */
[----:B------:R-:W-:-:S04]  /*1360*/  IMAD R2, R37, 0x3c1, R0 ;  /* 0x000003c125027824 */ /* 0x000fc800078e0200 */
[----:B------:R-:W-:Y:S01]  /*1370*/  IMAD R17, R17, 0x1e8020, R2 ;  /* 0x001e802011117824 */ /* 0x000fe200078e0202 */
[----:B------:R-:W-:-:S04]  /*1380*/  SHF.R.U32.HI R2, RZ, 0x4, R3 ;  /* 0x00000004ff027819 */ /* 0x000fc80000011603 */
[----:B------:R-:W-:Y:S02]  /*1390*/  LOP3.LUT R2, R2, 0xc, RZ, 0xc0, !PT ;  /* 0x0000000c02027812 */ /* 0x000fe400078ec0ff */
[----:B------:R-:W-:-:S03]  /*13a0*/  LOP3.LUT R10, R3, 0xff, RZ, 0xc0, !PT ;  /* 0x000000ff030a7812 */ /* 0x000fc600078ec0ff */
[----:B------:R-:W-:-:S04]  /*13b0*/  VIADD R3, R2, UR4 ;  /* 0x0000000402037c36 */ /* 0x000fc80008000000 */
[----:B------:R-:W-:Y:S02]  /*13c0*/  IMAD R18, R10, 0x4, R3 ;  /* 0x000000040a127824 */ /* 0x000fe400078e0203 */
[----:B------:R-:W0:Y:S03]  /*13d0*/  LDC.64 R2, c[0x0][0x238] ;  /* 0x00008e00ff027b82 */ /* 0x000e260000000a00 */
[----:B------:R-:W1:Y:S01]  /*13e0*/  LDS R37, [R18] ;  /* 0x0000000012257984 */ /* 0x000e620000000800 */
[----:B------:R-:W-:Y:S01]  /*13f0*/  IMAD R27, R27, 0x1e8020, R16 ;  /* 0x001e80201b1b7824 */ /* 0x000fe200078e0210 */
[----:B------:R-:W-:-:S05]  /*1400*/  LOP3.LUT R20, R28, 0x14, RZ, 0xfc, !PT ;  /* 0x000000141c147812 */ /* 0x000fca00078efcff */
[----:B------:R-:W-:-:S04]  /*1410*/  IMAD.HI R26, R20, 0x38e38e39, RZ ;  /* 0x38e38e39141a7827 */ /* 0x000fc800078e02ff */
[----:B0-----:R-:W-:Y:S01]  /*1420*/  IMAD.WIDE R16, R17, 0x4, R2 ;  /* 0x0000000411107825 */ /* 0x001fe200078e0202 */
[----:B------:R-:W-:-:S04]  /*1430*/  SHF.R.U32.HI R23, RZ, 0x1f, R26 ;  /* 0x0000001fff177819 */ /* 0x000fc8000001161a */
[----:B-1----:R0:W-:Y:S01]  /*1440*/  @P6 STG.E desc[UR6][R16.64], R37 ;  /* 0x0000002510006986 */ /* 0x0021e2000c101906 */
[----:B------:R-:W-:Y:S02]  /*1450*/  ISETP.NE.AND P6, PT, R19, RZ, PT ;  /* 0x000000ff1300720c */ /* 0x000fe40003fc5270 */
[----:B------:R-:W-:-:S04]  /*1460*/  LOP3.LUT R19, R10, 0x100, RZ, 0xfc, !PT ;  /* 0x000001000a137812 */ /* 0x000fc800078efcff */
[----:B------:R-:W-:-:S04]  /*1470*/  SHF.R.U32.HI R19, RZ, 0x4, R19 ;  /* 0x00000004ff137819 */ /* 0x000fc80000011613 */
[----:B------:R-:W-:Y:S02]  /*1480*/  LOP3.LUT R19, R19, 0x1c, RZ, 0xc0, !PT ;  /* 0x0000001c13137812 */ /* 0x000fe400078ec0ff */
[----:B------:R-:W-:-:S03]  /*1490*/  LEA.HI.SX32 R23, R26, R23, 0x1a ;  /* 0x000000171a177211 */ /* 0x000fc600078fd2ff */
[----:B------:R-:W-:-:S04]  /*14a0*/  VIADD R19, R19, UR4 ;  /* 0x0000000413137c36 */ /* 0x000fc80008000000 */
[----:B------:R-:W-:Y:S02]  /*14b0*/  IMAD R26, R10, 0x4, R19 ;  /* 0x000000040a1a7824 */ /* 0x000fe400078e0213 */
[----:B------:R-:W-:-:S04]  /*14c0*/  IMAD.WIDE R18, R35, 0x4, R2 ;  /* 0x0000000423127825 */ /* 0x000fc800078e0202 */
[----:B------:R-:W-:Y:S01]  /*14d0*/  IMAD R35, R33, -0x120, R24 ;  /* 0xfffffee021237824 */ /* 0x000fe200078e0218 */
[----:B------:R-:W1:Y:S03]  /*14e0*/  LDS R26, [R26+0x400] ;  /* 0x000400001a1a7984 */ /* 0x000e660000000800 */
[----:B0-----:R-:W-:-:S04]  /*14f0*/  IMAD R16, R35, 0x3c1, R0 ;  /* 0x000003c123107824 */ /* 0x001fc800078e0200 */
[----:B------:R-:W-:Y:S01]  /*1500*/  IMAD R17, R33, 0x1e8020, R16 ;  /* 0x001e802021117824 */ /* 0x000fe200078e0210 */
[----:B------:R-:W-:-:S04]  /*1510*/  LOP3.LUT R16, R10, 0x200, RZ, 0xfc, !PT ;  /* 0x000002000a107812 */ /* 0x000fc800078efcff */
[----:B------:R-:W-:-:S04]  /*1520*/  SHF.R.U32.HI R16, RZ, 0x4, R16 ;  /* 0x00000004ff107819 */ /* 0x000fc80000011610 */
[----:B------:R-:W-:-:S05]  /*1530*/  LOP3.LUT R16, R16, 0x2c, RZ, 0xc0, !PT ;  /* 0x0000002c10107812 */ /* 0x000fca00078ec0ff */
[----:B------:R-:W-:-:S04]  /*1540*/  VIADD R33, R16, UR4 ;  /* 0x0000000410217c36 */ /* 0x000fc80008000000 */
[----:B------:R-:W-:-:S06]  /*1550*/  IMAD R33, R10, 0x4, R33 ;  /* 0x000000040a217824 */ /* 0x000fcc00078e0221 */
[----:B------:R-:W0:Y:S04]  /*1560*/  LDS R33, [R33+0x800] ;  /* 0x0008000021217984 */ /* 0x000e280000000800 */
[----:B-1----:R1:W-:Y:S01]  /*1570*/  @P5 STG.E desc[UR6][R18.64], R26 ;  /* 0x0000001a12005986 */ /* 0x0023e2000c101906 */
[----:B------:R-:W-:Y:S01]  /*1580*/  ISETP.LT.AND P5, PT, R24, 0x480, !P0 ;  /* 0x000004801800780c */ /* 0x000fe200047a1270 */
[----:B------:R-:W-:-:S04]  /*1590*/  IMAD.WIDE R16, R17, 0x4, R2 ;  /* 0x0000000411107825 */ /* 0x000fc800078e0202 */
[----:B-1----:R-:W-:-:S08]  /*15a0*/  IMAD R19, R31, -0x120, R14 ;  /* 0xfffffee01f137824 */ /* 0x002fd000078e020e */
[----:B0-----:R-:W-:Y:S01]  /*15b0*/  @P5 STG.E desc[UR6][R16.64], R33 ;  /* 0x0000002110005986 */ /* 0x001fe2000c101906 */
[----:B------:R-:W-:Y:S01]  /*15c0*/  ISETP.LT.AND P5, PT, R14, 0x480, !P0 ;  /* 0x000004800e00780c */ /* 0x000fe200047a1270 */
[----:B------:R-:W-:-:S04]  /*15d0*/  IMAD R14, R19, 0x3c1, R0 ;  /* 0x000003c1130e7824 */ /* 0x000fc800078e0200 */
[----:B------:R-:W-:Y:S01]  /*15e0*/  IMAD R31, R31, 0x1e8020, R14 ;  /* 0x001e80201f1f7824 */ /* 0x000fe200078e020e */
[----:B------:R-:W-:-:S04]  /*15f0*/  LOP3.LUT R14, R10, 0x300, RZ, 0xfc, !PT ;  /* 0x000003000a0e7812 */ /* 0x000fc800078efcff */
[----:B------:R-:W-:-:S04]  /*1600*/  SHF.R.U32.HI R14, RZ, 0x4, R14 ;  /* 0x00000004ff0e7819 */ /* 0x000fc8000001160e */
[----:B------:R-:W-:-:S05]  /*1610*/  LOP3.LUT R14, R14, 0x3c, RZ, 0xc0, !PT ;  /* 0x0000003c0e0e7812 */ /* 0x000fca00078ec0ff */
[----:B------:R-:W-:-:S04]  /*1620*/  VIADD R19, R14, UR4 ;  /* 0x000000040e137c36 */ /* 0x000fc80008000000 */
[----:B------:R-:W-:Y:S02]  /*1630*/  IMAD R18, R10, 0x4, R19 ;  /* 0x000000040a127824 */ /* 0x000fe400078e0213 */
[----:B------:R-:W-:-:S03]  /*1640*/  IMAD R19, R29, -0x120, R22 ;  /* 0xfffffee01d137824 */ /* 0x000fc600078e0216 */
[----:B------:R0:W1:Y:S01]  /*1650*/  LDS R35, [R18+0xc00] ;  /* 0x000c000012237984 */ /* 0x0000620000000800 */
[----:B------:R-:W-:-:S04]  /*1660*/  IMAD R14, R19, 0x3c1, R0 ;  /* 0x000003c1130e7824 */ /* 0x000fc800078e0200 */
[----:B------:R-:W-:Y:S01]  /*1670*/  IMAD R29, R29, 0x1e8020, R14 ;  /* 0x001e80201d1d7824 */ /* 0x000fe200078e020e */
[----:B------:R-:W-:-:S04]  /*1680*/  LOP3.LUT R14, R10, 0x400, RZ, 0xfc, !PT ;  /* 0x000004000a0e7812 */ /* 0x000fc800078efcff */
[----:B------:R-:W-:-:S04]  /*1690*/  SHF.R.U32.HI R14, RZ, 0x4, R14 ;  /* 0x00000004ff0e7819 */ /* 0x000fc8000001160e */
[----:B------:R-:W-:-:S05]  /*16a0*/  LOP3.LUT R14, R14, 0x4c, RZ, 0xc0, !PT ;  /* 0x0000004c0e0e7812 */ /* 0x000fca00078ec0ff */
[----:B------:R-:W-:-:S04]  /*16b0*/  VIADD R19, R14, UR4 ;  /* 0x000000040e137c36 */ /* 0x000fc80008000000 */
[----:B0-----:R-:W-:Y:S02]  /*16c0*/  IMAD R18, R10, 0x4, R19 ;  /* 0x000000040a127824 */ /* 0x001fe400078e0213 */
[----:B------:R-:W-:-:S03]  /*16d0*/  IMAD.WIDE R16, R31, 0x4, R2 ;  /* 0x000000041f107825 */ /* 0x000fc600078e0202 */
[----:B------:R-:W0:Y:S01]  /*16e0*/  LDS R31, [R18+0x1000] ;  /* 0x00100000121f7984 */ /* 0x000e220000000800 */
[----:B------:R-:W-:-:S04]  /*16f0*/  IMAD R19, R23, -0x120, R20 ;  /* 0xfffffee017137824 */ /* 0x000fc800078e0214 */
[----:B------:R-:W-:Y:S01]  /*1700*/  IMAD R14, R19, 0x3c1, R0 ;  /* 0x000003c1130e7824 */ /* 0x000fe200078e0200 */
[----:B-1----:R1:W-:Y:S01]  /*1710*/  @P5 STG.E desc[UR6][R16.64], R35 ;  /* 0x0000002310005986 */ /* 0x0023e2000c101906 */
[----:B------:R-:W-:Y:S02]  /*1720*/  ISETP.LT.AND P5, PT, R22, 0x480, !P0 ;  /* 0x000004801600780c */ /* 0x000fe400047a1270 */
[----:B------:R-:W-:Y:S01]  /*1730*/  IMAD R23, R23, 0x1e8020, R14 ;  /* 0x001e802017177824 */ /* 0x000fe200078e020e */
[C---:B------:R-:W-:Y:S02]  /*1740*/  LOP3.LUT R14, R10.reuse, 0x500, RZ, 0xfc, !PT ;  /* 0x000005000a0e7812 */ /* 0x040fe400078efcff */
[----:B------:R-:W-:Y:S02]  /*1750*/  LOP3.LUT R19, R10, 0x600, RZ, 0xfc, !PT ;  /* 0x000006000a137812 */ /* 0x000fe400078efcff */
[----:B------:R-:W-:Y:S01]  /*1760*/  SHF.R.U32.HI R14, RZ, 0x4, R14 ;  /* 0x00000004ff0e7819 */ /* 0x000fe2000001160e */
[----:B-1----:R-:W-:-:S03]  /*1770*/  IMAD.WIDE R16, R29, 0x4, R2 ;  /* 0x000000041d107825 */ /* 0x002fc600078e0202 */
[----:B------:R-:W-:Y:S02]  /*1780*/  LOP3.LUT R14, R14, 0x5c, RZ, 0xc0, !PT ;  /* 0x0000005c0e0e7812 */ /* 0x000fe400078ec0ff */
[----:B------:R-:W-:-:S04]  /*1790*/  SHF.R.U32.HI R19, RZ, 0x4, R19 ;  /* 0x00000004ff137819 */ /* 0x000fc80000011613 */
[----:B------:R-:W-:Y:S01]  /*17a0*/  LOP3.LUT R19, R19, 0x6c, RZ, 0xc0, !PT ;  /* 0x0000006c13137812 */ /* 0x000fe200078ec0ff */
[----:B0-----:R0:W-:Y:S01]  /*17b0*/  @P5 STG.E desc[UR6][R16.64], R31 ;  /* 0x0000001f10005986 */ /* 0x0011e2000c101906 */
[----:B------:R-:W-:Y:S02]  /*17c0*/  ISETP.LT.AND P5, PT, R20, 0x480, !P0 ;  /* 0x000004801400780c */ /* 0x000fe400047a1270 */
[----:B------:R-:W-:-:S04]  /*17d0*/  LOP3.LUT R20, R10, 0x700, RZ, 0xfc, !PT ;  /* 0x000007000a147812 */ /* 0x000fc800078efcff */
[----:B------:R-:W-:Y:S02]  /*17e0*/  SHF.R.U32.HI R20, RZ, 0x4, R20 ;  /* 0x00000004ff147819 */ /* 0x000fe40000011614 */
[----:B0-----:R-:W-:Y:S01]  /*17f0*/  IADD3 R17, R14, UR4, RZ ;  /* 0x000000040e117c10 */ /* 0x001fe2000fffe0ff */
[----:B------:R-:W-:Y:S01]  /*1800*/  VIADD R19, R19, UR4 ;  /* 0x0000000413137c36 */ /* 0x000fe20008000000 */
[----:B------:R-:W-:-:S03]  /*1810*/  LOP3.LUT R14, R20, 0x7c, RZ, 0xc0, !PT ;  /* 0x0000007c140e7812 */ /* 0x000fc600078ec0ff */
[----:B------:R-:W-:Y:S02]  /*1820*/  IMAD R20, R10, 0x4, R17 ;  /* 0x000000040a147824 */ /* 0x000fe400078e0211 */
[----:B------:R-:W-:Y:S02]  /*1830*/  VIADD R17, R14, UR4 ;  /* 0x000000040e117c36 */ /* 0x000fe40008000000 */
[C---:B------:R-:W-:Y:S01]  /*1840*/  IMAD R22, R10.reuse, 0x4, R19 ;  /* 0x000000040a167824 */ /* 0x040fe200078e0213 */
[----:B------:R0:W1:Y:S01]  /*1850*/  LDS R29, [R20+0x1400] ;  /* 0x00140000141d7984 */ /* 0x0000620000000800 */
[----:B------:R-:W-:-:S03]  /*1860*/  IMAD R24, R10, 0x4, R17 ;  /* 0x000000040a187824 */ /* 0x000fc600078e0211 */
[----:B------:R2:W3:Y:S04]  /*1870*/  LDS R31, [R22+0x1800] ;  /* 0x00180000161f7984 */ /* 0x0004e80000000800 */
[----:B------:R4:W5:Y:S01]  /*1880*/  LDS R33, [R24+0x1c00] ;  /* 0x001c000018217984 */ /* 0x0009620000000800 */
[----:B------:R-:W-:Y:S01]  /*1890*/  LOP3.LUT R14, R10, 0x800, RZ, 0xfc, !PT ;  /* 0x000008000a0e7812 */ /* 0x000fe200078efcff */
[----:B------:R-:W-:-:S03]  /*18a0*/  IMAD.WIDE R16, R23, 0x4, R2 ;  /* 0x0000000417107825 */ /* 0x000fc600078e0202 */
[----:B------:R-:W-:-:S04]  /*18b0*/  SHF.R.U32.HI R23, RZ, 0x4, R14 ;  /* 0x00000004ff177819 */ /* 0x000fc8000001160e */
[----:B------:R-:W-:Y:S01]  /*18c0*/  LOP3.LUT R23, R23, 0x8c, RZ, 0xc0, !PT ;  /* 0x0000008c17177812 */ /* 0x000fe200078ec0ff */
[--C-:B------:R-:W-:Y:S01]  /*18d0*/  IMAD.WIDE R18, R27, 0x4, R2.reuse ;  /* 0x000000041b127825 */ /* 0x100fe200078e0202 */
[C---:B0-----:R-:W-:Y:S02]  /*18e0*/  LOP3.LUT R20, R10.reuse, 0x900, RZ, 0xfc, !PT ;  /* 0x000009000a147812 */ /* 0x041fe400078efcff */
[C---:B--2---:R-:W-:Y:S01]  /*18f0*/  LOP3.LUT R22, R10.reuse, 0xa00, RZ, 0xfc, !PT ;  /* 0x00000a000a167812 */ /* 0x044fe200078efcff */
[----:B------:R-:W-:Y:S01]  /*1900*/  VIADD R23, R23, UR4 ;  /* 0x0000000417177c36 */ /* 0x000fe20008000000 */
[C---:B----4-:R-:W-:Y:S01]  /*1910*/  LOP3.LUT R24, R10.reuse, 0xb00, RZ, 0xfc, !PT ;  /* 0x00000b000a187812 */ /* 0x050fe200078efcff */
[----:B------:R-:W-:Y:S01]  /*1920*/  IMAD.WIDE R14, R15, 0x4, R2 ;  /* 0x000000040f0e7825 */ /* 0x000fe200078e0202 */
[C---:B------:R-:W-:Y:S02]  /*1930*/  LOP3.LUT R26, R10.reuse, 0xe00, RZ, 0xfc, !PT ;  /* 0x00000e000a1a7812 */ /* 0x040fe400078efcff */
[----:B------:R-:W-:Y:S01]  /*1940*/  SHF.R.U32.HI R20, RZ, 0x4, R20 ;  /* 0x00000004ff147819 */ /* 0x000fe20000011614 */
[----:B------:R-:W-:Y:S01]  /*1950*/  IMAD R23, R10, 0x4, R23 ;  /* 0x000000040a177824 */ /* 0x000fe200078e0217 */
[----:B------:R-:W-:-:S02]  /*1960*/  SHF.R.U32.HI R22, RZ, 0x4, R22 ;  /* 0x00000004ff167819 */ /* 0x000fc40000011616 */
[----:B------:R-:W-:Y:S02]  /*1970*/  SHF.R.U32.HI R24, RZ, 0x4, R24 ;  /* 0x00000004ff187819 */ /* 0x000fe40000011618 */
[----:B------:R-:W-:Y:S01]  /*1980*/  SHF.R.U32.HI R26, RZ, 0x4, R26 ;  /* 0x00000004ff1a7819 */ /* 0x000fe2000001161a */
[----:B------:R-:W0:Y:S04]  /*1990*/  LDS R27, [R23+0x2000] ;  /* 0x00200000171b7984 */ /* 0x000e280000000800 */
[----:B-1----:R1:W-:Y:S01]  /*19a0*/  @P5 STG.E desc[UR6][R16.64], R29 ;  /* 0x0000001d10005986 */ /* 0x0023e2000c101906 */
[----:B------:R-:W-:-:S03]  /*19b0*/  LOP3.LUT R20, R20, 0x9c, RZ, 0xc0, !PT ;  /* 0x0000009c14147812 */ /* 0x000fc600078ec0ff */
[----:B---3--:R2:W-:Y:S01]  /*19c0*/  @P4 STG.E desc[UR6][R18.64], R31 ;  /* 0x0000001f12004986 */ /* 0x0085e2000c101906 */
[----:B------:R-:W-:Y:S02]  /*19d0*/  LOP3.LUT R22, R22, 0xac, RZ, 0xc0, !PT ;  /* 0x000000ac16167812 */ /* 0x000fe400078ec0ff */
[C---:B-1----:R-:W-:Y:S02]  /*19e0*/  LOP3.LUT R16, R10.reuse, 0xc00, RZ, 0xfc, !PT ;  /* 0x00000c000a107812 */ /* 0x042fe400078efcff */
[C---:B------:R-:W-:Y:S02]  /*19f0*/  LOP3.LUT R17, R10.reuse, 0xd00, RZ, 0xfc, !PT ;  /* 0x00000d000a117812 */ /* 0x040fe400078efcff */
[----:B--2---:R-:W-:Y:S02]  /*1a00*/  LOP3.LUT R18, R10, 0xf00, RZ, 0xfc, !PT ;  /* 0x00000f000a127812 */ /* 0x004fe400078efcff */
[----:B------:R-:W-:Y:S02]  /*1a10*/  SHF.R.U32.HI R16, RZ, 0x4, R16 ;  /* 0x00000004ff107819 */ /* 0x000fe40000011610 */
[----:B------:R-:W-:Y:S01]  /*1a20*/  SHF.R.U32.HI R17, RZ, 0x4, R17 ;  /* 0x00000004ff117819 */ /* 0x000fe20000011611 */
[----:B-----5:R1:W-:Y:S01]  /*1a30*/  @P3 STG.E desc[UR6][R14.64], R33 ;  /* 0x000000210e003986 */ /* 0x0203e2000c101906 */
[----:B------:R-:W-:-:S02]  /*1a40*/  LOP3.LUT R24, R24, 0xbc, RZ, 0xc0, !PT ;  /* 0x000000bc18187812 */ /* 0x000fc400078ec0ff */
[----:B------:R-:W-:Y:S02]  /*1a50*/  LOP3.LUT R16, R16, 0xcc, RZ, 0xc0, !PT ;  /* 0x000000cc10107812 */ /* 0x000fe400078ec0ff */
[----:B------:R-:W-:Y:S01]  /*1a60*/  LOP3.LUT R26, R26, 0xec, RZ, 0xc0, !PT ;  /* 0x000000ec1a1a7812 */ /* 0x000fe200078ec0ff */
[----:B------:R-:W-:Y:S01]  /*1a70*/  VIADD R19, R24, UR4 ;  /* 0x0000000418137c36 */ /* 0x000fe20008000000 */
[----:B------:R-:W-:Y:S02]  /*1a80*/  IADD3 R29, R16, UR4, RZ ;  /* 0x00000004101d7c10 */ /* 0x000fe4000fffe0ff */
[----:B-1----:R-:W-:Y:S02]  /*1a90*/  SHF.R.U32.HI R14, RZ, 0x4, R18 ;  /* 0x00000004ff0e7819 */ /* 0x002fe40000011612 */
[----:B------:R-:W-:Y:S01]  /*1aa0*/  LOP3.LUT R18, R17, 0xdc, RZ, 0xc0, !PT ;  /* 0x000000dc11127812 */ /* 0x000fe200078ec0ff */
[----:B------:R-:W-:Y:S02]  /*1ab0*/  VIADD R15, R20, UR4 ;  /* 0x00000004140f7c36 */ /* 0x000fe40008000000 */
[----:B------:R-:W-:-:S02]  /*1ac0*/  VIADD R17, R22, UR4 ;  /* 0x0000000416117c36 */ /* 0x000fc40008000000 */
[----:B------:R-:W-:Y:S02]  /*1ad0*/  VIADD R31, R18, UR4 ;  /* 0x00000004121f7c36 */ /* 0x000fe40008000000 */
[----:B------:R-:W-:Y:S02]  /*1ae0*/  IMAD R15, R10, 0x4, R15 ;  /* 0x000000040a0f7824 */ /* 0x000fe400078e020f */
[----:B------:R-:W-:Y:S02]  /*1af0*/  VIADD R33, R26, UR4 ;  /* 0x000000041a217c36 */ /* 0x000fe40008000000 */
[C---:B------:R-:W-:Y:S01]  /*1b00*/  IMAD R20, R10.reuse, 0x4, R17 ;  /* 0x000000040a147824 */ /* 0x040fe200078e0211 */
[----:B------:R1:W2:Y:S01]  /*1b10*/  LDS R23, [R15+0x2400] ;  /* 0x002400000f177984 */ /* 0x0002a20000000800 */
[C---:B------:R-:W-:Y:S02]  /*1b20*/  IMAD R19, R10.reuse, 0x4, R19 ;  /* 0x000000040a137824 */ /* 0x040fe400078e0213 */
[----:B------:R-:W-:-:S02]  /*1b30*/  IMAD R18, R10, 0x4, R29 ;  /* 0x000000040a127824 */ /* 0x000fc400078e021d */
[C---:B------:R-:W-:Y:S01]  /*1b40*/  IMAD R17, R10.reuse, 0x4, R31 ;  /* 0x000000040a117824 */ /* 0x040fe200078e021f */
[----:B------:R-:W3:Y:S01]  /*1b50*/  LDS R20, [R20+0x2800] ;  /* 0x0028000014147984 */ /* 0x000ee20000000800 */
[----:B------:R-:W-:-:S03]  /*1b60*/  IMAD R16, R10, 0x4, R33 ;  /* 0x000000040a107824 */ /* 0x000fc600078e0221 */
[----:B------:R-:W4:Y:S04]  /*1b70*/  LDS R19, [R19+0x2c00] ;  /* 0x002c000013137984 */ /* 0x000f280000000800 */
[----:B------:R-:W5:Y:S04]  /*1b80*/  LDS R18, [R18+0x3000] ;  /* 0x0030000012127984 */ /* 0x000f680000000800 */
[----:B------:R-:W2:Y:S04]  /*1b90*/  LDS R17, [R17+0x3400] ;  /* 0x0034000011117984 */ /* 0x000ea80000000800 */
[----:B------:R-:W2:Y:S01]  /*1ba0*/  LDS R16, [R16+0x3800] ;  /* 0x0038000010107984 */ /* 0x000ea20000000800 */
[----:B------:R-:W-:-:S05]  /*1bb0*/  LOP3.LUT R14, R14, 0xfc, RZ, 0xc0, !PT ;  /* 0x000000fc0e0e7812 */ /* 0x000fca00078ec0ff */
[----:B------:R-:W-:Y:S02]  /*1bc0*/  VIADD R29, R14, UR4 ;  /* 0x000000040e1d7c36 */ /* 0x000fe40008000000 */
[----:B-1----:R-:W-:Y:S01]  /*1bd0*/  IMAD.WIDE R14, R9, 0x4, R2 ;  /* 0x00000004090e7825 */ /* 0x002fe200078e0202 */
[----:B------:R-:W-:-:S03]  /*1be0*/  ISETP.LT.AND P5, PT, R12, 0x480, !P0 ;  /* 0x000004800c00780c */ /* 0x000fc600047a1270 */
[----:B------:R-:W-:Y:S02]  /*1bf0*/  IMAD R9, R21, -0x120, R12 ;  /* 0xfffffee015097824 */ /* 0x000fe400078e020c */
[----:B------:R-:W-:Y:S02]  /*1c00*/  IMAD R10, R10, 0x4, R29 ;  /* 0x000000040a0a7824 */ /* 0x000fe400078e021d */
[----:B------:R-:W-:Y:S02]  /*1c10*/  IMAD R31, R25, -0x120, R4 ;  /* 0xfffffee0191f7824 */ /* 0x000fe400078e0204 */
[----:B------:R-:W-:Y:S02]  /*1c20*/  IMAD R12, R9, 0x3c1, R0 ;  /* 0x000003c1090c7824 */ /* 0x000fe400078e0200 */
[----:B------:R-:W-:Y:S01]  /*1c30*/  IMAD R29, R13, -0x120, R8 ;  /* 0xfffffee00d1d7824 */ /* 0x000fe200078e0208 */
[----:B0-----:R0:W-:Y:S01]  /*1c40*/  @P2 STG.E desc[UR6][R14.64], R27 ;  /* 0x0000001b0e002986 */ /* 0x0011e2000c101906 */
[----:B------:R-:W-:Y:S01]  /*1c50*/  IMAD R9, R11, -0x120, R6 ;  /* 0xfffffee00b097824 */ /* 0x000fe200078e0206 */
[----:B------:R-:W-:Y:S01]  /*1c60*/  ISETP.LT.AND P4, PT, R4, 0x480, !P0 ;  /* 0x000004800400780c */ /* 0x000fe20004781270 */
[----:B------:R-:W-:Y:S01]  /*1c70*/  IMAD R4, R31, 0x3c1, R0 ;  /* 0x000003c11f047824 */ /* 0x000fe200078e0200 */
[----:B------:R-:W-:Y:S01]  /*1c80*/  ISETP.LT.AND P2, PT, R6, 0x480, !P0 ;  /* 0x000004800600780c */ /* 0x000fe20004741270 */
[----:B------:R-:W-:Y:S01]  /*1c90*/  IMAD R21, R21, 0x1e8020, R12 ;  /* 0x001e802015157824 */ /* 0x000fe200078e020c */
[----:B------:R-:W-:Y:S01]  /*1ca0*/  ISETP.LT.AND P3, PT, R8, 0x480, !P0 ;  /* 0x000004800800780c */ /* 0x000fe20004761270 */
[--C-:B------:R-:W-:Y:S01]  /*1cb0*/  IMAD R6, R29, 0x3c1, R0.reuse ;  /* 0x000003c11d067824 */ /* 0x100fe200078e0200 */
[----:B------:R-:W-:Y:S01]  /*1cc0*/  LOP3.LUT R28, R28, 0x3c, RZ, 0xfc, !PT ;  /* 0x0000003c1c1c7812 */ /* 0x000fe200078efcff */
[----:B------:R-:W-:-:S02]  /*1cd0*/  IMAD R12, R9, 0x3c1, R0 ;  /* 0x000003c1090c7824 */ /* 0x000fc400078e0200 */
[----:B------:R-:W-:Y:S01]  /*1ce0*/  IMAD R25, R25, 0x1e8020, R4 ;  /* 0x001e802019197824 */ /* 0x000fe200078e0204 */
[----:B------:R-:W-:Y:S01]  /*1cf0*/  ISETP.LT.AND P0, PT, R28, 0x480, !P0 ;  /* 0x000004801c00780c */ /* 0x000fe20004701270 */
[----:B0-----:R-:W-:Y:S02]  /*1d00*/  IMAD R15, R13, 0x1e8020, R6 ;  /* 0x001e80200d0f7824 */ /* 0x001fe400078e0206 */
[----:B------:R-:W-:Y:S02]  /*1d10*/  IMAD R11, R11, 0x1e8020, R12 ;  /* 0x001e80200b0b7824 */ /* 0x000fe400078e020c */
[----:B------:R-:W-:-:S04]  /*1d20*/  IMAD.WIDE R8, R21, 0x4, R2 ;  /* 0x0000000415087825 */ /* 0x000fc800078e0202 */
[--C-:B------:R-:W-:Y:S01]  /*1d30*/  IMAD.WIDE R12, R25, 0x4, R2.reuse ;  /* 0x00000004190c7825 */ /* 0x100fe200078e0202 */
[----:B--2---:R0:W-:Y:S03]  /*1d40*/  @P5 STG.E desc[UR6][R8.64], R23 ;  /* 0x0000001708005986 */ /* 0x0041e6000c101906 */
[--C-:B------:R-:W-:Y:S01]  /*1d50*/  IMAD.WIDE R14, R15, 0x4, R2.reuse ;  /* 0x000000040f0e7825 */ /* 0x100fe200078e0202 */
[----:B---3--:R0:W-:Y:S03]  /*1d60*/  @P4 STG.E desc[UR6][R12.64], R20 ;  /* 0x000000140c004986 */ /* 0x0081e6000c101906 */
[--C-:B------:R-:W-:Y:S01]  /*1d70*/  IMAD.WIDE R24, R11, 0x4, R2.reuse ;  /* 0x000000040b187825 */ /* 0x100fe200078e0202 */
[----:B----4-:R0:W-:Y:S03]  /*1d80*/  @P3 STG.E desc[UR6][R14.64], R19 ;  /* 0x000000130e003986 */ /* 0x0101e6000c101906 */
[--C-:B------:R-:W-:Y:S01]  /*1d90*/  IMAD.WIDE R6, R7, 0x4, R2.reuse ;  /* 0x0000000407067825 */ /* 0x100fe200078e0202 */
[----:B-----5:R0:W-:Y:S03]  /*1da0*/  @P2 STG.E desc[UR6][R24.64], R18 ;  /* 0x0000001218002986 */ /* 0x0201e6000c101906 */
[----:B------:R-:W-:Y:S01]  /*1db0*/  IMAD.WIDE R4, R5, 0x4, R2 ;  /* 0x0000000405047825 */ /* 0x000fe200078e0202 */
[----:B------:R0:W-:Y:S04]  /*1dc0*/  @P1 STG.E desc[UR6][R6.64], R17 ;  /* 0x0000001106001986 */ /* 0x0001e8000c101906 */
[----:B------:R0:W-:Y:S02]  /*1dd0*/  @P6 STG.E desc[UR6][R4.64], R16 ;  /* 0x0000001004006986 */ /* 0x0001e4000c101906 */
[----:B0-----:R-:W-:Y:S05]  /*1de0*/  @!P0 EXIT ;  /* 0x000000000000894d */ /* 0x001fea0003800000 */
[----:B0-----:R-:W0:Y:S01]  /*1df0*/  LDS R9, [R10+0x3c00] ;  /* 0x003c00000a097984 */ /* 0x001e220000000800 */
[----:B------:R-:W-:-:S05]  /*1e00*/  IMAD.HI R4, R28, 0x38e38e39, RZ ;  /* 0x38e38e391c047827 */ /* 0x000fca00078e02ff */
[----:B------:R-:W-:-:S04]  /*1e10*/  SHF.R.U32.HI R5, RZ, 0x1f, R4 ;  /* 0x0000001fff057819 */ /* 0x000fc80000011604 */
[----:B------:R-:W-:-:S05]  /*1e20*/  LEA.HI.SX32 R5, R4, R5, 0x1a ;  /* 0x0000000504057211 */ /* 0x000fca00078fd2ff */
[----:B------:R-:W-:-:S04]  /*1e30*/  IMAD R7, R5, -0x120, R28 ;  /* 0xfffffee005077824 */ /* 0x000fc800078e021c */
[----:B------:R-:W-:-:S04]  /*1e40*/  IMAD R0, R7, 0x3c1, R0 ;  /* 0x000003c107007824 */ /* 0x000fc800078e0200 */
[----:B------:R-:W-:-:S04]  /*1e50*/  IMAD R5, R5, 0x1e8020, R0 ;  /* 0x001e802005057824 */ /* 0x000fc800078e0200 */
[----:B------:R-:W-:-:S05]  /*1e60*/  IMAD.WIDE R2, R5, 0x4, R2 ;  /* 0x0000000405027825 */ /* 0x000fca00078e0202 */
[----:B0-----:R-:W-:Y:S01]  /*1e70*/  STG.E desc[UR6][R2.64], R9 ;  /* 0x0000000902007986 */ /* 0x001fe2000c101906 */
[----:B------:R-:W-:Y:S05]  /*1e80*/  EXIT ;  /* 0x000000000000794d */ /* 0x000fea0003800000 */
.L_x_0:
[----:B------:R-:W-:-:S00]  /*1e90*/  BRA `(.L_x_0) ;  /* 0xfffffffc00fc7947 */ /* 0x000fc0000383ffff */
[----:B------:R-:W-:-:S00]  /*1ea0*/  NOP ;  /* 0x0000000000007918 */ /* 0x000fc00000000000 */
        /* <DEDUP_REMOVED lines=13> */
.L_x_1:


//--------------------- .nv.global.init           --------------------------
	.section	.nv.global.init,"aw",@progbits
.nv.global.init:
	.type		_$_str,@object
	.size		_$_str,(_$_str_$_2 - _$_str)
_$_str:
        /*0000*/ 	.byte	0x5f, 0x5f, 0x43, 0x55, 0x44, 0x41, 0x5f, 0x46, 0x54, 0x5a, 0x00
	.type		_$_str_$_2,@object
	.size		_$_str_$_2,(.L_1 - _$_str_$_2)
_$_str_$_2:
        /*000b*/ 	.byte	0x5f, 0x5f, 0x43, 0x55, 0x44, 0x41, 0x5f, 0x50, 0x52, 0x45, 0x43, 0x5f, 0x53, 0x51, 0x52, 0x54
        /*001b*/ 	.byte	0x00
.L_1:


//--------------------- .nv.shared.triton_poi_fused__native_batch_norm_legit_no_training_relu_8 --------------------------
	.section	.nv.shared.triton_poi_fused__native_batch_norm_legit_no_training_relu_8,"aw",@nobits
	.sectionflags	@""
	.align	16
	.zero		1024


//--------------------- .nv.constant0.triton_poi_fused__native_batch_norm_legit_no_training_relu_8 --------------------------
	.section	.nv.constant0.triton_poi_fused__native_batch_norm_legit_no_training_relu_8,"a",@progbits
	.sectionflags	@""
	.align	4
.nv.constant0.triton_poi_fused__native_batch_norm_legit_no_training_relu_8:
	.zero		584
